//
// Generated by NVIDIA NVVM Compiler
//
// Compiler Build ID: CL-36424714
// Cuda compilation tools, release 13.0, V13.0.88
// Based on NVVM 20.0.0
//

.version 9.0
.target sm_100
.address_size 64

	// .globl	_Z21qkv_projection_kernelPKfS0_S0_S0_PfS1_S1_iii
.extern .shared .align 16 .b8 scores[];

.visible .entry _Z21qkv_projection_kernelPKfS0_S0_S0_PfS1_S1_iii(
	.param .u64 .ptr .align 1 _Z21qkv_projection_kernelPKfS0_S0_S0_PfS1_S1_iii_param_0,
	.param .u64 .ptr .align 1 _Z21qkv_projection_kernelPKfS0_S0_S0_PfS1_S1_iii_param_1,
	.param .u64 .ptr .align 1 _Z21qkv_projection_kernelPKfS0_S0_S0_PfS1_S1_iii_param_2,
	.param .u64 .ptr .align 1 _Z21qkv_projection_kernelPKfS0_S0_S0_PfS1_S1_iii_param_3,
	.param .u64 .ptr .align 1 _Z21qkv_projection_kernelPKfS0_S0_S0_PfS1_S1_iii_param_4,
	.param .u64 .ptr .align 1 _Z21qkv_projection_kernelPKfS0_S0_S0_PfS1_S1_iii_param_5,
	.param .u64 .ptr .align 1 _Z21qkv_projection_kernelPKfS0_S0_S0_PfS1_S1_iii_param_6,
	.param .u32 _Z21qkv_projection_kernelPKfS0_S0_S0_PfS1_S1_iii_param_7,
	.param .u32 _Z21qkv_projection_kernelPKfS0_S0_S0_PfS1_S1_iii_param_8,
	.param .u32 _Z21qkv_projection_kernelPKfS0_S0_S0_PfS1_S1_iii_param_9
)
{
	.reg .pred 	%p<27>;
	.reg .b32 	%r<205>;
	.reg .b32 	%f<201>;
	.reg .b64 	%rd<142>;

	ld.param.u64 	%rd8, [_Z21qkv_projection_kernelPKfS0_S0_S0_PfS1_S1_iii_param_0];
	ld.param.u64 	%rd9, [_Z21qkv_projection_kernelPKfS0_S0_S0_PfS1_S1_iii_param_1];
	ld.param.u64 	%rd10, [_Z21qkv_projection_kernelPKfS0_S0_S0_PfS1_S1_iii_param_2];
	ld.param.u64 	%rd11, [_Z21qkv_projection_kernelPKfS0_S0_S0_PfS1_S1_iii_param_3];
	ld.param.u32 	%r114, [_Z21qkv_projection_kernelPKfS0_S0_S0_PfS1_S1_iii_param_8];
	ld.param.u32 	%r113, [_Z21qkv_projection_kernelPKfS0_S0_S0_PfS1_S1_iii_param_9];
	cvta.to.global.u64 	%rd1, %rd9;
	cvta.to.global.u64 	%rd2, %rd10;
	cvta.to.global.u64 	%rd3, %rd11;
	cvta.to.global.u64 	%rd4, %rd8;
	mov.u32 	%r115, %ctaid.x;
	mov.u32 	%r116, %ctaid.y;
	mov.u32 	%r1, %tid.x;
	mad.lo.s32 	%r117, %r114, %r115, %r116;
	mul.lo.s32 	%r2, %r117, %r113;
	add.s32 	%r3, %r2, %r1;
	setp.lt.s32 	%p1, %r113, 1;
	mov.f32 	%f184, 0f00000000;
	@%p1 bra 	$L__BB0_12;
	add.s32 	%r119, %r113, -1;
	and.b32  	%r4, %r113, 7;
	setp.lt.u32 	%p2, %r119, 7;
	mov.f32 	%f184, 0f00000000;
	mov.b32 	%r177, 0;
	@%p2 bra 	$L__BB0_4;
	and.b32  	%r120, %r113, 2147483640;
	neg.s32 	%r175, %r120;
	add.s32 	%r174, %r1, %r113;
	shl.b32 	%r121, %r113, 1;
	add.s32 	%r173, %r1, %r121;
	mad.lo.s32 	%r172, %r113, 3, %r1;
	shl.b32 	%r122, %r113, 2;
	add.s32 	%r171, %r1, %r122;
	mad.lo.s32 	%r170, %r113, 5, %r1;
	mad.lo.s32 	%r169, %r113, 6, %r1;
	mad.lo.s32 	%r168, %r113, 7, %r1;
	mov.f32 	%f184, 0f00000000;
	mov.u32 	%r166, %r2;
	mov.u32 	%r167, %r1;
$L__BB0_3:
	.pragma "nounroll";
	and.b32  	%r177, %r113, 2147483640;
	mul.wide.s32 	%rd12, %r166, 4;
	add.s64 	%rd13, %rd4, %rd12;
	ld.global.f32 	%f41, [%rd13];
	mul.wide.u32 	%rd14, %r167, 4;
	add.s64 	%rd15, %rd1, %rd14;
	ld.global.f32 	%f42, [%rd15];
	fma.rn.f32 	%f43, %f41, %f42, %f184;
	ld.global.f32 	%f44, [%rd13+4];
	mul.wide.u32 	%rd16, %r174, 4;
	add.s64 	%rd17, %rd1, %rd16;
	ld.global.f32 	%f45, [%rd17];
	fma.rn.f32 	%f46, %f44, %f45, %f43;
	ld.global.f32 	%f47, [%rd13+8];
	mul.wide.u32 	%rd18, %r173, 4;
	add.s64 	%rd19, %rd1, %rd18;
	ld.global.f32 	%f48, [%rd19];
	fma.rn.f32 	%f49, %f47, %f48, %f46;
	ld.global.f32 	%f50, [%rd13+12];
	mul.wide.u32 	%rd20, %r172, 4;
	add.s64 	%rd21, %rd1, %rd20;
	ld.global.f32 	%f51, [%rd21];
	fma.rn.f32 	%f52, %f50, %f51, %f49;
	ld.global.f32 	%f53, [%rd13+16];
	mul.wide.u32 	%rd22, %r171, 4;
	add.s64 	%rd23, %rd1, %rd22;
	ld.global.f32 	%f54, [%rd23];
	fma.rn.f32 	%f55, %f53, %f54, %f52;
	ld.global.f32 	%f56, [%rd13+20];
	mul.wide.u32 	%rd24, %r170, 4;
	add.s64 	%rd25, %rd1, %rd24;
	ld.global.f32 	%f57, [%rd25];
	fma.rn.f32 	%f58, %f56, %f57, %f55;
	ld.global.f32 	%f59, [%rd13+24];
	mul.wide.u32 	%rd26, %r169, 4;
	add.s64 	%rd27, %rd1, %rd26;
	ld.global.f32 	%f60, [%rd27];
	fma.rn.f32 	%f61, %f59, %f60, %f58;
	ld.global.f32 	%f62, [%rd13+28];
	mul.wide.u32 	%rd28, %r168, 4;
	add.s64 	%rd29, %rd1, %rd28;
	ld.global.f32 	%f63, [%rd29];
	fma.rn.f32 	%f184, %f62, %f63, %f61;
	add.s32 	%r175, %r175, 8;
	shl.b32 	%r123, %r113, 3;
	add.s32 	%r174, %r174, %r123;
	add.s32 	%r173, %r173, %r123;
	add.s32 	%r172, %r172, %r123;
	add.s32 	%r171, %r171, %r123;
	add.s32 	%r170, %r170, %r123;
	add.s32 	%r169, %r169, %r123;
	add.s32 	%r168, %r168, %r123;
	add.s32 	%r167, %r167, %r123;
	add.s32 	%r166, %r166, 8;
	setp.ne.s32 	%p3, %r175, 0;
	@%p3 bra 	$L__BB0_3;
$L__BB0_4:
	setp.eq.s32 	%p4, %r4, 0;
	@%p4 bra 	$L__BB0_12;
	and.b32  	%r35, %r113, 3;
	setp.lt.u32 	%p5, %r4, 4;
	@%p5 bra 	$L__BB0_7;
	add.s32 	%r124, %r177, %r2;
	mul.wide.s32 	%rd30, %r124, 4;
	add.s64 	%rd31, %rd4, %rd30;
	ld.global.f32 	%f65, [%rd31];
	mad.lo.s32 	%r125, %r177, %r113, %r1;
	mul.wide.u32 	%rd32, %r125, 4;
	add.s64 	%rd33, %rd1, %rd32;
	ld.global.f32 	%f66, [%rd33];
	fma.rn.f32 	%f67, %f65, %f66, %f184;
	ld.global.f32 	%f68, [%rd31+4];
	add.s32 	%r126, %r125, %r113;
	mul.wide.u32 	%rd34, %r126, 4;
	add.s64 	%rd35, %rd1, %rd34;
	ld.global.f32 	%f69, [%rd35];
	fma.rn.f32 	%f70, %f68, %f69, %f67;
	ld.global.f32 	%f71, [%rd31+8];
	add.s32 	%r127, %r126, %r113;
	mul.wide.u32 	%rd36, %r127, 4;
	add.s64 	%rd37, %rd1, %rd36;
	ld.global.f32 	%f72, [%rd37];
	fma.rn.f32 	%f73, %f71, %f72, %f70;
	ld.global.f32 	%f74, [%rd31+12];
	add.s32 	%r128, %r127, %r113;
	mul.wide.u32 	%rd38, %r128, 4;
	add.s64 	%rd39, %rd1, %rd38;
	ld.global.f32 	%f75, [%rd39];
	fma.rn.f32 	%f184, %f74, %f75, %f73;
	add.s32 	%r177, %r177, 4;
$L__BB0_7:
	setp.eq.s32 	%p6, %r35, 0;
	@%p6 bra 	$L__BB0_12;
	setp.eq.s32 	%p7, %r35, 1;
	@%p7 bra 	$L__BB0_10;
	add.s32 	%r129, %r177, %r2;
	mul.wide.s32 	%rd40, %r129, 4;
	add.s64 	%rd41, %rd4, %rd40;
	ld.global.f32 	%f77, [%rd41];
	mad.lo.s32 	%r130, %r177, %r113, %r1;
	mul.wide.u32 	%rd42, %r130, 4;
	add.s64 	%rd43, %rd1, %rd42;
	ld.global.f32 	%f78, [%rd43];
	fma.rn.f32 	%f79, %f77, %f78, %f184;
	ld.global.f32 	%f80, [%rd41+4];
	add.s32 	%r131, %r130, %r113;
	mul.wide.u32 	%rd44, %r131, 4;
	add.s64 	%rd45, %rd1, %rd44;
	ld.global.f32 	%f81, [%rd45];
	fma.rn.f32 	%f184, %f80, %f81, %f79;
	add.s32 	%r177, %r177, 2;
$L__BB0_10:
	and.b32  	%r132, %r113, 1;
	setp.eq.b32 	%p8, %r132, 1;
	not.pred 	%p9, %p8;
	@%p9 bra 	$L__BB0_12;
	add.s32 	%r133, %r177, %r2;
	mul.wide.s32 	%rd46, %r133, 4;
	add.s64 	%rd47, %rd4, %rd46;
	ld.global.f32 	%f82, [%rd47];
	mad.lo.s32 	%r134, %r177, %r113, %r1;
	mul.wide.u32 	%rd48, %r134, 4;
	add.s64 	%rd49, %rd1, %rd48;
	ld.global.f32 	%f83, [%rd49];
	fma.rn.f32 	%f184, %f82, %f83, %f184;
$L__BB0_12:
	ld.param.u64 	%rd138, [_Z21qkv_projection_kernelPKfS0_S0_S0_PfS1_S1_iii_param_4];
	setp.lt.s32 	%p10, %r113, 1;
	cvta.to.global.u64 	%rd50, %rd138;
	mul.wide.s32 	%rd51, %r3, 4;
	add.s64 	%rd52, %rd50, %rd51;
	st.global.f32 	[%rd52], %f184;
	@%p10 bra 	$L__BB0_35;
	add.s32 	%r40, %r113, -1;
	and.b32  	%r41, %r113, 7;
	setp.lt.u32 	%p11, %r40, 7;
	mov.f32 	%f192, 0f00000000;
	mov.b32 	%r190, 0;
	@%p11 bra 	$L__BB0_16;
	and.b32  	%r137, %r113, 2147483640;
	neg.s32 	%r188, %r137;
	add.s32 	%r187, %r1, %r113;
	shl.b32 	%r138, %r113, 1;
	add.s32 	%r186, %r1, %r138;
	mad.lo.s32 	%r185, %r113, 3, %r1;
	shl.b32 	%r139, %r113, 2;
	add.s32 	%r184, %r1, %r139;
	mad.lo.s32 	%r183, %r113, 5, %r1;
	mad.lo.s32 	%r182, %r113, 6, %r1;
	mad.lo.s32 	%r181, %r113, 7, %r1;
	mov.f32 	%f192, 0f00000000;
	mov.u32 	%r179, %r2;
	mov.u32 	%r180, %r1;
$L__BB0_15:
	.pragma "nounroll";
	and.b32  	%r190, %r113, 2147483640;
	mul.wide.s32 	%rd56, %r179, 4;
	add.s64 	%rd57, %rd4, %rd56;
	ld.global.f32 	%f88, [%rd57];
	mul.wide.u32 	%rd58, %r180, 4;
	add.s64 	%rd59, %rd2, %rd58;
	ld.global.f32 	%f89, [%rd59];
	fma.rn.f32 	%f90, %f88, %f89, %f192;
	ld.global.f32 	%f91, [%rd57+4];
	mul.wide.u32 	%rd60, %r187, 4;
	add.s64 	%rd61, %rd2, %rd60;
	ld.global.f32 	%f92, [%rd61];
	fma.rn.f32 	%f93, %f91, %f92, %f90;
	ld.global.f32 	%f94, [%rd57+8];
	mul.wide.u32 	%rd62, %r186, 4;
	add.s64 	%rd63, %rd2, %rd62;
	ld.global.f32 	%f95, [%rd63];
	fma.rn.f32 	%f96, %f94, %f95, %f93;
	ld.global.f32 	%f97, [%rd57+12];
	mul.wide.u32 	%rd64, %r185, 4;
	add.s64 	%rd65, %rd2, %rd64;
	ld.global.f32 	%f98, [%rd65];
	fma.rn.f32 	%f99, %f97, %f98, %f96;
	ld.global.f32 	%f100, [%rd57+16];
	mul.wide.u32 	%rd66, %r184, 4;
	add.s64 	%rd67, %rd2, %rd66;
	ld.global.f32 	%f101, [%rd67];
	fma.rn.f32 	%f102, %f100, %f101, %f99;
	ld.global.f32 	%f103, [%rd57+20];
	mul.wide.u32 	%rd68, %r183, 4;
	add.s64 	%rd69, %rd2, %rd68;
	ld.global.f32 	%f104, [%rd69];
	fma.rn.f32 	%f105, %f103, %f104, %f102;
	ld.global.f32 	%f106, [%rd57+24];
	mul.wide.u32 	%rd70, %r182, 4;
	add.s64 	%rd71, %rd2, %rd70;
	ld.global.f32 	%f107, [%rd71];
	fma.rn.f32 	%f108, %f106, %f107, %f105;
	ld.global.f32 	%f109, [%rd57+28];
	mul.wide.u32 	%rd72, %r181, 4;
	add.s64 	%rd73, %rd2, %rd72;
	ld.global.f32 	%f110, [%rd73];
	fma.rn.f32 	%f192, %f109, %f110, %f108;
	add.s32 	%r188, %r188, 8;
	shl.b32 	%r140, %r113, 3;
	add.s32 	%r187, %r187, %r140;
	add.s32 	%r186, %r186, %r140;
	add.s32 	%r185, %r185, %r140;
	add.s32 	%r184, %r184, %r140;
	add.s32 	%r183, %r183, %r140;
	add.s32 	%r182, %r182, %r140;
	add.s32 	%r181, %r181, %r140;
	add.s32 	%r180, %r180, %r140;
	add.s32 	%r179, %r179, 8;
	setp.ne.s32 	%p12, %r188, 0;
	@%p12 bra 	$L__BB0_15;
$L__BB0_16:
	setp.eq.s32 	%p13, %r41, 0;
	@%p13 bra 	$L__BB0_24;
	and.b32  	%r72, %r113, 3;
	setp.lt.u32 	%p14, %r41, 4;
	@%p14 bra 	$L__BB0_19;
	add.s32 	%r141, %r190, %r2;
	mul.wide.s32 	%rd74, %r141, 4;
	add.s64 	%rd75, %rd4, %rd74;
	ld.global.f32 	%f112, [%rd75];
	mad.lo.s32 	%r142, %r190, %r113, %r1;
	mul.wide.u32 	%rd76, %r142, 4;
	add.s64 	%rd77, %rd2, %rd76;
	ld.global.f32 	%f113, [%rd77];
	fma.rn.f32 	%f114, %f112, %f113, %f192;
	ld.global.f32 	%f115, [%rd75+4];
	add.s32 	%r143, %r142, %r113;
	mul.wide.u32 	%rd78, %r143, 4;
	add.s64 	%rd79, %rd2, %rd78;
	ld.global.f32 	%f116, [%rd79];
	fma.rn.f32 	%f117, %f115, %f116, %f114;
	ld.global.f32 	%f118, [%rd75+8];
	add.s32 	%r144, %r143, %r113;
	mul.wide.u32 	%rd80, %r144, 4;
	add.s64 	%rd81, %rd2, %rd80;
	ld.global.f32 	%f119, [%rd81];
	fma.rn.f32 	%f120, %f118, %f119, %f117;
	ld.global.f32 	%f121, [%rd75+12];
	add.s32 	%r145, %r144, %r113;
	mul.wide.u32 	%rd82, %r145, 4;
	add.s64 	%rd83, %rd2, %rd82;
	ld.global.f32 	%f122, [%rd83];
	fma.rn.f32 	%f192, %f121, %f122, %f120;
	add.s32 	%r190, %r190, 4;
$L__BB0_19:
	setp.eq.s32 	%p15, %r72, 0;
	@%p15 bra 	$L__BB0_24;
	setp.eq.s32 	%p16, %r72, 1;
	@%p16 bra 	$L__BB0_22;
	add.s32 	%r146, %r190, %r2;
	mul.wide.s32 	%rd84, %r146, 4;
	add.s64 	%rd85, %rd4, %rd84;
	ld.global.f32 	%f124, [%rd85];
	mad.lo.s32 	%r147, %r190, %r113, %r1;
	mul.wide.u32 	%rd86, %r147, 4;
	add.s64 	%rd87, %rd2, %rd86;
	ld.global.f32 	%f125, [%rd87];
	fma.rn.f32 	%f126, %f124, %f125, %f192;
	ld.global.f32 	%f127, [%rd85+4];
	add.s32 	%r148, %r147, %r113;
	mul.wide.u32 	%rd88, %r148, 4;
	add.s64 	%rd89, %rd2, %rd88;
	ld.global.f32 	%f128, [%rd89];
	fma.rn.f32 	%f192, %f127, %f128, %f126;
	add.s32 	%r190, %r190, 2;
$L__BB0_22:
	and.b32  	%r149, %r113, 1;
	setp.eq.b32 	%p17, %r149, 1;
	not.pred 	%p18, %p17;
	@%p18 bra 	$L__BB0_24;
	add.s32 	%r150, %r190, %r2;
	mul.wide.s32 	%rd90, %r150, 4;
	add.s64 	%rd91, %rd4, %rd90;
	ld.global.f32 	%f129, [%rd91];
	mad.lo.s32 	%r151, %r190, %r113, %r1;
	mul.wide.u32 	%rd92, %r151, 4;
	add.s64 	%rd93, %rd2, %rd92;
	ld.global.f32 	%f130, [%rd93];
	fma.rn.f32 	%f192, %f129, %f130, %f192;
$L__BB0_24:
	ld.param.u64 	%rd140, [_Z21qkv_projection_kernelPKfS0_S0_S0_PfS1_S1_iii_param_5];
	setp.lt.u32 	%p19, %r40, 7;
	cvta.to.global.u64 	%rd94, %rd140;
	add.s64 	%rd96, %rd94, %rd51;
	st.global.f32 	[%rd96], %f192;
	mov.f32 	%f200, 0f00000000;
	mov.b32 	%r203, 0;
	@%p19 bra 	$L__BB0_27;
	and.b32  	%r203, %r113, 2147483640;
	neg.s32 	%r201, %r203;
	add.s32 	%r200, %r1, %r113;
	shl.b32 	%r80, %r113, 3;
	shl.b32 	%r153, %r113, 1;
	add.s32 	%r199, %r1, %r153;
	mad.lo.s32 	%r198, %r113, 3, %r1;
	shl.b32 	%r154, %r113, 2;
	add.s32 	%r197, %r1, %r154;
	mad.lo.s32 	%r196, %r113, 5, %r1;
	mad.lo.s32 	%r195, %r113, 6, %r1;
	mad.lo.s32 	%r194, %r113, 7, %r1;
	mov.f32 	%f200, 0f00000000;
	mov.u32 	%r192, %r2;
	mov.u32 	%r193, %r1;
$L__BB0_26:
	.pragma "nounroll";
	mul.wide.s32 	%rd97, %r192, 4;
	add.s64 	%rd98, %rd4, %rd97;
	ld.global.f32 	%f134, [%rd98];
	mul.wide.u32 	%rd99, %r193, 4;
	add.s64 	%rd100, %rd3, %rd99;
	ld.global.f32 	%f135, [%rd100];
	fma.rn.f32 	%f136, %f134, %f135, %f200;
	ld.global.f32 	%f137, [%rd98+4];
	mul.wide.u32 	%rd101, %r200, 4;
	add.s64 	%rd102, %rd3, %rd101;
	ld.global.f32 	%f138, [%rd102];
	fma.rn.f32 	%f139, %f137, %f138, %f136;
	ld.global.f32 	%f140, [%rd98+8];
	mul.wide.u32 	%rd103, %r199, 4;
	add.s64 	%rd104, %rd3, %rd103;
	ld.global.f32 	%f141, [%rd104];
	fma.rn.f32 	%f142, %f140, %f141, %f139;
	ld.global.f32 	%f143, [%rd98+12];
	mul.wide.u32 	%rd105, %r198, 4;
	add.s64 	%rd106, %rd3, %rd105;
	ld.global.f32 	%f144, [%rd106];
	fma.rn.f32 	%f145, %f143, %f144, %f142;
	ld.global.f32 	%f146, [%rd98+16];
	mul.wide.u32 	%rd107, %r197, 4;
	add.s64 	%rd108, %rd3, %rd107;
	ld.global.f32 	%f147, [%rd108];
	fma.rn.f32 	%f148, %f146, %f147, %f145;
	ld.global.f32 	%f149, [%rd98+20];
	mul.wide.u32 	%rd109, %r196, 4;
	add.s64 	%rd110, %rd3, %rd109;
	ld.global.f32 	%f150, [%rd110];
	fma.rn.f32 	%f151, %f149, %f150, %f148;
	ld.global.f32 	%f152, [%rd98+24];
	mul.wide.u32 	%rd111, %r195, 4;
	add.s64 	%rd112, %rd3, %rd111;
	ld.global.f32 	%f153, [%rd112];
	fma.rn.f32 	%f154, %f152, %f153, %f151;
	ld.global.f32 	%f155, [%rd98+28];
	mul.wide.u32 	%rd113, %r194, 4;
	add.s64 	%rd114, %rd3, %rd113;
	ld.global.f32 	%f156, [%rd114];
	fma.rn.f32 	%f200, %f155, %f156, %f154;
	add.s32 	%r201, %r201, 8;
	add.s32 	%r200, %r200, %r80;
	add.s32 	%r199, %r199, %r80;
	add.s32 	%r198, %r198, %r80;
	add.s32 	%r197, %r197, %r80;
	add.s32 	%r196, %r196, %r80;
	add.s32 	%r195, %r195, %r80;
	add.s32 	%r194, %r194, %r80;
	add.s32 	%r193, %r193, %r80;
	add.s32 	%r192, %r192, 8;
	setp.ne.s32 	%p20, %r201, 0;
	@%p20 bra 	$L__BB0_26;
$L__BB0_27:
	setp.eq.s32 	%p21, %r41, 0;
	@%p21 bra 	$L__BB0_36;
	and.b32  	%r108, %r113, 3;
	setp.lt.u32 	%p22, %r41, 4;
	@%p22 bra 	$L__BB0_30;
	add.s32 	%r155, %r203, %r2;
	mul.wide.s32 	%rd115, %r155, 4;
	add.s64 	%rd116, %rd4, %rd115;
	ld.global.f32 	%f158, [%rd116];
	mad.lo.s32 	%r156, %r203, %r113, %r1;
	mul.wide.u32 	%rd117, %r156, 4;
	add.s64 	%rd118, %rd3, %rd117;
	ld.global.f32 	%f159, [%rd118];
	fma.rn.f32 	%f160, %f158, %f159, %f200;
	ld.global.f32 	%f161, [%rd116+4];
	add.s32 	%r157, %r156, %r113;
	mul.wide.u32 	%rd119, %r157, 4;
	add.s64 	%rd120, %rd3, %rd119;
	ld.global.f32 	%f162, [%rd120];
	fma.rn.f32 	%f163, %f161, %f162, %f160;
	ld.global.f32 	%f164, [%rd116+8];
	add.s32 	%r158, %r157, %r113;
	mul.wide.u32 	%rd121, %r158, 4;
	add.s64 	%rd122, %rd3, %rd121;
	ld.global.f32 	%f165, [%rd122];
	fma.rn.f32 	%f166, %f164, %f165, %f163;
	ld.global.f32 	%f167, [%rd116+12];
	add.s32 	%r159, %r158, %r113;
	mul.wide.u32 	%rd123, %r159, 4;
	add.s64 	%rd124, %rd3, %rd123;
	ld.global.f32 	%f168, [%rd124];
	fma.rn.f32 	%f200, %f167, %f168, %f166;
	add.s32 	%r203, %r203, 4;
$L__BB0_30:
	setp.eq.s32 	%p23, %r108, 0;
	@%p23 bra 	$L__BB0_36;
	setp.eq.s32 	%p24, %r108, 1;
	@%p24 bra 	$L__BB0_33;
	add.s32 	%r160, %r203, %r2;
	mul.wide.s32 	%rd125, %r160, 4;
	add.s64 	%rd126, %rd4, %rd125;
	ld.global.f32 	%f170, [%rd126];
	mad.lo.s32 	%r161, %r203, %r113, %r1;
	mul.wide.u32 	%rd127, %r161, 4;
	add.s64 	%rd128, %rd3, %rd127;
	ld.global.f32 	%f171, [%rd128];
	fma.rn.f32 	%f172, %f170, %f171, %f200;
	ld.global.f32 	%f173, [%rd126+4];
	add.s32 	%r162, %r161, %r113;
	mul.wide.u32 	%rd129, %r162, 4;
	add.s64 	%rd130, %rd3, %rd129;
	ld.global.f32 	%f174, [%rd130];
	fma.rn.f32 	%f200, %f173, %f174, %f172;
	add.s32 	%r203, %r203, 2;
$L__BB0_33:
	and.b32  	%r163, %r113, 1;
	setp.eq.b32 	%p25, %r163, 1;
	not.pred 	%p26, %p25;
	@%p26 bra 	$L__BB0_36;
	add.s32 	%r164, %r203, %r2;
	mul.wide.s32 	%rd131, %r164, 4;
	add.s64 	%rd132, %rd4, %rd131;
	ld.global.f32 	%f175, [%rd132];
	mad.lo.s32 	%r165, %r203, %r113, %r1;
	mul.wide.u32 	%rd133, %r165, 4;
	add.s64 	%rd134, %rd3, %rd133;
	ld.global.f32 	%f176, [%rd134];
	fma.rn.f32 	%f200, %f175, %f176, %f200;
	bra.uni 	$L__BB0_36;
$L__BB0_35:
	ld.param.u64 	%rd139, [_Z21qkv_projection_kernelPKfS0_S0_S0_PfS1_S1_iii_param_5];
	cvta.to.global.u64 	%rd53, %rd139;
	add.s64 	%rd55, %rd53, %rd51;
	mov.b32 	%r135, 0;
	st.global.u32 	[%rd55], %r135;
	mov.f32 	%f200, 0f00000000;
$L__BB0_36:
	ld.param.u64 	%rd141, [_Z21qkv_projection_kernelPKfS0_S0_S0_PfS1_S1_iii_param_6];
	cvta.to.global.u64 	%rd135, %rd141;
	add.s64 	%rd137, %rd135, %rd51;
	st.global.f32 	[%rd137], %f200;
	ret;

}
	// .globl	_Z18masked_sdpa_kernelPKfS0_S0_S0_Pfiiii
.visible .entry _Z18masked_sdpa_kernelPKfS0_S0_S0_Pfiiii(
	.param .u64 .ptr .align 1 _Z18masked_sdpa_kernelPKfS0_S0_S0_Pfiiii_param_0,
	.param .u64 .ptr .align 1 _Z18masked_sdpa_kernelPKfS0_S0_S0_Pfiiii_param_1,
	.param .u64 .ptr .align 1 _Z18masked_sdpa_kernelPKfS0_S0_S0_Pfiiii_param_2,
	.param .u64 .ptr .align 1 _Z18masked_sdpa_kernelPKfS0_S0_S0_Pfiiii_param_3,
	.param .u64 .ptr .align 1 _Z18masked_sdpa_kernelPKfS0_S0_S0_Pfiiii_param_4,
	.param .u32 _Z18masked_sdpa_kernelPKfS0_S0_S0_Pfiiii_param_5,
	.param .u32 _Z18masked_sdpa_kernelPKfS0_S0_S0_Pfiiii_param_6,
	.param .u32 _Z18masked_sdpa_kernelPKfS0_S0_S0_Pfiiii_param_7,
	.param .u32 _Z18masked_sdpa_kernelPKfS0_S0_S0_Pfiiii_param_8
)
{
	.reg .pred 	%p<114>;
	.reg .b32 	%r<253>;
	.reg .b32 	%f<467>;
	.reg .b64 	%rd<112>;

	ld.param.u64 	%rd12, [_Z18masked_sdpa_kernelPKfS0_S0_S0_Pfiiii_param_0];
	ld.param.u64 	%rd13, [_Z18masked_sdpa_kernelPKfS0_S0_S0_Pfiiii_param_1];
	ld.param.u64 	%rd14, [_Z18masked_sdpa_kernelPKfS0_S0_S0_Pfiiii_param_2];
	ld.param.u64 	%rd15, [_Z18masked_sdpa_kernelPKfS0_S0_S0_Pfiiii_param_3];
	ld.param.u64 	%rd11, [_Z18masked_sdpa_kernelPKfS0_S0_S0_Pfiiii_param_4];
	ld.param.u32 	%r110, [_Z18masked_sdpa_kernelPKfS0_S0_S0_Pfiiii_param_6];
	ld.param.u32 	%r111, [_Z18masked_sdpa_kernelPKfS0_S0_S0_Pfiiii_param_7];
	ld.param.u32 	%r112, [_Z18masked_sdpa_kernelPKfS0_S0_S0_Pfiiii_param_8];
	cvta.to.global.u64 	%rd1, %rd13;
	cvta.to.global.u64 	%rd2, %rd12;
	cvta.to.global.u64 	%rd3, %rd15;
	cvta.to.global.u64 	%rd4, %rd14;
	div.s32 	%r1, %r111, %r112;
	mov.u32 	%r113, %ctaid.x;
	mov.u32 	%r114, %ctaid.y;
	mov.u32 	%r115, %ctaid.z;
	mov.u32 	%r2, %tid.x;
	mul.lo.s32 	%r3, %r110, %r113;
	mul.lo.s32 	%r4, %r3, %r111;
	cvt.s64.s32 	%rd16, %r4;
	mul.lo.s32 	%r5, %r111, %r115;
	cvt.s64.s32 	%rd17, %r5;
	add.s64 	%rd18, %rd16, %rd17;
	mul.lo.s32 	%r6, %r1, %r114;
	cvt.s64.s32 	%rd19, %r6;
	add.s64 	%rd5, %rd18, %rd19;
	add.s64 	%rd6, %rd19, %rd16;
	mul.lo.s32 	%r116, %r3, %r110;
	cvt.u64.u32 	%rd20, %r116;
	mul.lo.s32 	%r117, %r110, %r115;
	cvt.s64.s32 	%rd21, %r117;
	add.s64 	%rd7, %rd20, %rd21;
	setp.ne.s32 	%p1, %r2, 0;
	@%p1 bra 	$L__BB1_63;
	setp.lt.s32 	%p2, %r110, 1;
	@%p2 bra 	$L__BB1_28;
	setp.lt.s32 	%p3, %r1, 1;
	cvt.rn.f32.s32 	%f51, %r1;
	sqrt.rn.f32 	%f1, %f51;
	@%p3 bra 	$L__BB1_16;
	and.b32  	%r7, %r1, 7;
	and.b32  	%r134, %r1, 2147483640;
	neg.s32 	%r8, %r134;
	mov.b32 	%r215, 0;
	shl.b64 	%rd38, %rd5, 2;
	add.s64 	%rd39, %rd38, %rd2;
	add.s64 	%rd8, %rd39, 16;
$L__BB1_4:
	setp.lt.u32 	%p41, %r1, 8;
	mul.lo.s32 	%r10, %r215, %r111;
	mov.f32 	%f442, 0f00000000;
	mov.b32 	%r219, 0;
	@%p41 bra 	$L__BB1_7;
	mov.f32 	%f442, 0f00000000;
	mov.u32 	%r216, %r10;
	mov.u64 	%rd111, %rd8;
	mov.u32 	%r217, %r8;
$L__BB1_6:
	.pragma "nounroll";
	and.b32  	%r219, %r1, 2147483640;
	cvt.s64.s32 	%rd40, %r216;
	add.s64 	%rd41, %rd6, %rd40;
	shl.b64 	%rd42, %rd41, 2;
	add.s64 	%rd43, %rd1, %rd42;
	ld.global.f32 	%f114, [%rd111+-16];
	ld.global.f32 	%f115, [%rd43];
	fma.rn.f32 	%f116, %f114, %f115, %f442;
	ld.global.f32 	%f117, [%rd111+-12];
	ld.global.f32 	%f118, [%rd43+4];
	fma.rn.f32 	%f119, %f117, %f118, %f116;
	ld.global.f32 	%f120, [%rd111+-8];
	ld.global.f32 	%f121, [%rd43+8];
	fma.rn.f32 	%f122, %f120, %f121, %f119;
	ld.global.f32 	%f123, [%rd111+-4];
	ld.global.f32 	%f124, [%rd43+12];
	fma.rn.f32 	%f125, %f123, %f124, %f122;
	ld.global.f32 	%f126, [%rd111];
	ld.global.f32 	%f127, [%rd43+16];
	fma.rn.f32 	%f128, %f126, %f127, %f125;
	ld.global.f32 	%f129, [%rd111+4];
	ld.global.f32 	%f130, [%rd43+20];
	fma.rn.f32 	%f131, %f129, %f130, %f128;
	ld.global.f32 	%f132, [%rd111+8];
	ld.global.f32 	%f133, [%rd43+24];
	fma.rn.f32 	%f134, %f132, %f133, %f131;
	ld.global.f32 	%f135, [%rd111+12];
	ld.global.f32 	%f136, [%rd43+28];
	fma.rn.f32 	%f442, %f135, %f136, %f134;
	add.s32 	%r217, %r217, 8;
	add.s64 	%rd111, %rd111, 32;
	add.s32 	%r216, %r216, 8;
	setp.ne.s32 	%p42, %r217, 0;
	@%p42 bra 	$L__BB1_6;
$L__BB1_7:
	setp.eq.s32 	%p43, %r7, 0;
	@%p43 bra 	$L__BB1_15;
	add.s32 	%r136, %r7, -1;
	setp.lt.u32 	%p44, %r136, 3;
	@%p44 bra 	$L__BB1_10;
	cvt.u64.u32 	%rd44, %r219;
	add.s64 	%rd45, %rd5, %rd44;
	shl.b64 	%rd46, %rd45, 2;
	add.s64 	%rd47, %rd2, %rd46;
	ld.global.f32 	%f138, [%rd47];
	add.s32 	%r137, %r219, %r10;
	cvt.s64.s32 	%rd48, %r137;
	add.s64 	%rd49, %rd6, %rd48;
	shl.b64 	%rd50, %rd49, 2;
	add.s64 	%rd51, %rd1, %rd50;
	ld.global.f32 	%f139, [%rd51];
	fma.rn.f32 	%f140, %f138, %f139, %f442;
	ld.global.f32 	%f141, [%rd47+4];
	ld.global.f32 	%f142, [%rd51+4];
	fma.rn.f32 	%f143, %f141, %f142, %f140;
	ld.global.f32 	%f144, [%rd47+8];
	ld.global.f32 	%f145, [%rd51+8];
	fma.rn.f32 	%f146, %f144, %f145, %f143;
	ld.global.f32 	%f147, [%rd47+12];
	ld.global.f32 	%f148, [%rd51+12];
	fma.rn.f32 	%f442, %f147, %f148, %f146;
	add.s32 	%r219, %r219, 4;
$L__BB1_10:
	and.b32  	%r138, %r1, 3;
	setp.eq.s32 	%p45, %r138, 0;
	@%p45 bra 	$L__BB1_15;
	setp.eq.s32 	%p46, %r138, 1;
	@%p46 bra 	$L__BB1_13;
	cvt.u64.u32 	%rd52, %r219;
	add.s64 	%rd53, %rd5, %rd52;
	shl.b64 	%rd54, %rd53, 2;
	add.s64 	%rd55, %rd2, %rd54;
	ld.global.f32 	%f150, [%rd55];
	add.s32 	%r139, %r219, %r10;
	cvt.s64.s32 	%rd56, %r139;
	add.s64 	%rd57, %rd6, %rd56;
	shl.b64 	%rd58, %rd57, 2;
	add.s64 	%rd59, %rd1, %rd58;
	ld.global.f32 	%f151, [%rd59];
	fma.rn.f32 	%f152, %f150, %f151, %f442;
	ld.global.f32 	%f153, [%rd55+4];
	ld.global.f32 	%f154, [%rd59+4];
	fma.rn.f32 	%f442, %f153, %f154, %f152;
	add.s32 	%r219, %r219, 2;
$L__BB1_13:
	and.b32  	%r140, %r1, 1;
	setp.eq.b32 	%p47, %r140, 1;
	not.pred 	%p48, %p47;
	@%p48 bra 	$L__BB1_15;
	cvt.u64.u32 	%rd60, %r219;
	add.s64 	%rd61, %rd5, %rd60;
	shl.b64 	%rd62, %rd61, 2;
	add.s64 	%rd63, %rd2, %rd62;
	ld.global.f32 	%f155, [%rd63];
	add.s32 	%r141, %r219, %r10;
	cvt.s64.s32 	%rd64, %r141;
	add.s64 	%rd65, %rd6, %rd64;
	shl.b64 	%rd66, %rd65, 2;
	add.s64 	%rd67, %rd1, %rd66;
	ld.global.f32 	%f156, [%rd67];
	fma.rn.f32 	%f442, %f155, %f156, %f442;
$L__BB1_15:
	div.rn.f32 	%f157, %f442, %f1;
	cvt.u64.u32 	%rd68, %r215;
	add.s64 	%rd69, %rd7, %rd68;
	shl.b64 	%rd70, %rd69, 2;
	add.s64 	%rd71, %rd3, %rd70;
	ld.global.f32 	%f158, [%rd71];
	setp.gt.f32 	%p49, %f158, 0f3F000000;
	selp.f32 	%f159, %f157, 0fCE6E6B28, %p49;
	shl.b32 	%r142, %r215, 2;
	mov.u32 	%r143, scores;
	add.s32 	%r144, %r143, %r142;
	st.shared.f32 	[%r144], %f159;
	add.s32 	%r215, %r215, 1;
	setp.eq.s32 	%p50, %r215, %r110;
	@%p50 bra 	$L__BB1_28;
	bra.uni 	$L__BB1_4;
$L__BB1_16:
	mov.f32 	%f52, 0f00000000;
	div.rn.f32 	%f14, %f52, %f1;
	and.b32  	%r22, %r110, 15;
	setp.lt.u32 	%p4, %r110, 16;
	mov.b32 	%r223, 0;
	@%p4 bra 	$L__BB1_19;
	and.b32  	%r223, %r110, 2147483632;
	mov.b32 	%r221, 0;
	mov.u32 	%r121, scores;
$L__BB1_18:
	.pragma "nounroll";
	cvt.u64.u32 	%rd22, %r221;
	add.s64 	%rd23, %rd7, %rd22;
	shl.b64 	%rd24, %rd23, 2;
	add.s64 	%rd25, %rd3, %rd24;
	ld.global.f32 	%f53, [%rd25];
	setp.gt.f32 	%p5, %f53, 0f3F000000;
	selp.f32 	%f54, %f14, 0fCE6E6B28, %p5;
	shl.b32 	%r120, %r221, 2;
	add.s32 	%r122, %r121, %r120;
	ld.global.f32 	%f55, [%rd25+4];
	setp.gt.f32 	%p6, %f55, 0f3F000000;
	selp.f32 	%f56, %f14, 0fCE6E6B28, %p6;
	ld.global.f32 	%f57, [%rd25+8];
	setp.gt.f32 	%p7, %f57, 0f3F000000;
	selp.f32 	%f58, %f14, 0fCE6E6B28, %p7;
	ld.global.f32 	%f59, [%rd25+12];
	setp.gt.f32 	%p8, %f59, 0f3F000000;
	selp.f32 	%f60, %f14, 0fCE6E6B28, %p8;
	st.shared.v4.f32 	[%r122], {%f54, %f56, %f58, %f60};
	ld.global.f32 	%f61, [%rd25+16];
	setp.gt.f32 	%p9, %f61, 0f3F000000;
	selp.f32 	%f62, %f14, 0fCE6E6B28, %p9;
	ld.global.f32 	%f63, [%rd25+20];
	setp.gt.f32 	%p10, %f63, 0f3F000000;
	selp.f32 	%f64, %f14, 0fCE6E6B28, %p10;
	ld.global.f32 	%f65, [%rd25+24];
	setp.gt.f32 	%p11, %f65, 0f3F000000;
	selp.f32 	%f66, %f14, 0fCE6E6B28, %p11;
	ld.global.f32 	%f67, [%rd25+28];
	setp.gt.f32 	%p12, %f67, 0f3F000000;
	selp.f32 	%f68, %f14, 0fCE6E6B28, %p12;
	st.shared.v4.f32 	[%r122+16], {%f62, %f64, %f66, %f68};
	ld.global.f32 	%f69, [%rd25+32];
	setp.gt.f32 	%p13, %f69, 0f3F000000;
	selp.f32 	%f70, %f14, 0fCE6E6B28, %p13;
	ld.global.f32 	%f71, [%rd25+36];
	setp.gt.f32 	%p14, %f71, 0f3F000000;
	selp.f32 	%f72, %f14, 0fCE6E6B28, %p14;
	ld.global.f32 	%f73, [%rd25+40];
	setp.gt.f32 	%p15, %f73, 0f3F000000;
	selp.f32 	%f74, %f14, 0fCE6E6B28, %p15;
	ld.global.f32 	%f75, [%rd25+44];
	setp.gt.f32 	%p16, %f75, 0f3F000000;
	selp.f32 	%f76, %f14, 0fCE6E6B28, %p16;
	st.shared.v4.f32 	[%r122+32], {%f70, %f72, %f74, %f76};
	ld.global.f32 	%f77, [%rd25+48];
	setp.gt.f32 	%p17, %f77, 0f3F000000;
	selp.f32 	%f78, %f14, 0fCE6E6B28, %p17;
	ld.global.f32 	%f79, [%rd25+52];
	setp.gt.f32 	%p18, %f79, 0f3F000000;
	selp.f32 	%f80, %f14, 0fCE6E6B28, %p18;
	ld.global.f32 	%f81, [%rd25+56];
	setp.gt.f32 	%p19, %f81, 0f3F000000;
	selp.f32 	%f82, %f14, 0fCE6E6B28, %p19;
	ld.global.f32 	%f83, [%rd25+60];
	setp.gt.f32 	%p20, %f83, 0f3F000000;
	selp.f32 	%f84, %f14, 0fCE6E6B28, %p20;
	st.shared.v4.f32 	[%r122+48], {%f78, %f80, %f82, %f84};
	add.s32 	%r221, %r221, 16;
	setp.ne.s32 	%p21, %r221, %r223;
	@%p21 bra 	$L__BB1_18;
$L__BB1_19:
	setp.eq.s32 	%p22, %r22, 0;
	@%p22 bra 	$L__BB1_28;
	and.b32  	%r27, %r110, 7;
	setp.lt.u32 	%p23, %r22, 8;
	@%p23 bra 	$L__BB1_22;
	cvt.u64.u32 	%rd26, %r223;
	add.s64 	%rd27, %rd7, %rd26;
	shl.b64 	%rd28, %rd27, 2;
	add.s64 	%rd29, %rd3, %rd28;
	ld.global.f32 	%f85, [%rd29];
	setp.gt.f32 	%p24, %f85, 0f3F000000;
	selp.f32 	%f86, %f14, 0fCE6E6B28, %p24;
	shl.b32 	%r123, %r223, 2;
	mov.u32 	%r124, scores;
	add.s32 	%r125, %r124, %r123;
	st.shared.f32 	[%r125], %f86;
	ld.global.f32 	%f87, [%rd29+4];
	setp.gt.f32 	%p25, %f87, 0f3F000000;
	selp.f32 	%f88, %f14, 0fCE6E6B28, %p25;
	st.shared.f32 	[%r125+4], %f88;
	ld.global.f32 	%f89, [%rd29+8];
	setp.gt.f32 	%p26, %f89, 0f3F000000;
	selp.f32 	%f90, %f14, 0fCE6E6B28, %p26;
	st.shared.f32 	[%r125+8], %f90;
	ld.global.f32 	%f91, [%rd29+12];
	setp.gt.f32 	%p27, %f91, 0f3F000000;
	selp.f32 	%f92, %f14, 0fCE6E6B28, %p27;
	st.shared.f32 	[%r125+12], %f92;
	ld.global.f32 	%f93, [%rd29+16];
	setp.gt.f32 	%p28, %f93, 0f3F000000;
	selp.f32 	%f94, %f14, 0fCE6E6B28, %p28;
	st.shared.f32 	[%r125+16], %f94;
	ld.global.f32 	%f95, [%rd29+20];
	setp.gt.f32 	%p29, %f95, 0f3F000000;
	selp.f32 	%f96, %f14, 0fCE6E6B28, %p29;
	st.shared.f32 	[%r125+20], %f96;
	ld.global.f32 	%f97, [%rd29+24];
	setp.gt.f32 	%p30, %f97, 0f3F000000;
	selp.f32 	%f98, %f14, 0fCE6E6B28, %p30;
	st.shared.f32 	[%r125+24], %f98;
	ld.global.f32 	%f99, [%rd29+28];
	setp.gt.f32 	%p31, %f99, 0f3F000000;
	selp.f32 	%f100, %f14, 0fCE6E6B28, %p31;
	st.shared.f32 	[%r125+28], %f100;
	add.s32 	%r223, %r223, 8;
$L__BB1_22:
	setp.eq.s32 	%p32, %r27, 0;
	@%p32 bra 	$L__BB1_28;
	and.b32  	%r30, %r110, 3;
	setp.lt.u32 	%p33, %r27, 4;
	@%p33 bra 	$L__BB1_25;
	cvt.u64.u32 	%rd30, %r223;
	add.s64 	%rd31, %rd7, %rd30;
	shl.b64 	%rd32, %rd31, 2;
	add.s64 	%rd33, %rd3, %rd32;
	ld.global.f32 	%f101, [%rd33];
	setp.gt.f32 	%p34, %f101, 0f3F000000;
	selp.f32 	%f102, %f14, 0fCE6E6B28, %p34;
	shl.b32 	%r126, %r223, 2;
	mov.u32 	%r127, scores;
	add.s32 	%r128, %r127, %r126;
	st.shared.f32 	[%r128], %f102;
	ld.global.f32 	%f103, [%rd33+4];
	setp.gt.f32 	%p35, %f103, 0f3F000000;
	selp.f32 	%f104, %f14, 0fCE6E6B28, %p35;
	st.shared.f32 	[%r128+4], %f104;
	ld.global.f32 	%f105, [%rd33+8];
	setp.gt.f32 	%p36, %f105, 0f3F000000;
	selp.f32 	%f106, %f14, 0fCE6E6B28, %p36;
	st.shared.f32 	[%r128+8], %f106;
	ld.global.f32 	%f107, [%rd33+12];
	setp.gt.f32 	%p37, %f107, 0f3F000000;
	selp.f32 	%f108, %f14, 0fCE6E6B28, %p37;
	st.shared.f32 	[%r128+12], %f108;
	add.s32 	%r223, %r223, 4;
$L__BB1_25:
	setp.eq.s32 	%p38, %r30, 0;
	@%p38 bra 	$L__BB1_28;
	mov.b32 	%r226, 0;
	mov.u32 	%r131, scores;
$L__BB1_27:
	.pragma "nounroll";
	cvt.u64.u32 	%rd34, %r223;
	add.s64 	%rd35, %rd7, %rd34;
	shl.b64 	%rd36, %rd35, 2;
	add.s64 	%rd37, %rd3, %rd36;
	ld.global.f32 	%f109, [%rd37];
	setp.gt.f32 	%p39, %f109, 0f3F000000;
	selp.f32 	%f110, %f14, 0fCE6E6B28, %p39;
	shl.b32 	%r130, %r223, 2;
	add.s32 	%r132, %r131, %r130;
	st.shared.f32 	[%r132], %f110;
	add.s32 	%r223, %r223, 1;
	add.s32 	%r226, %r226, 1;
	setp.ne.s32 	%p40, %r226, %r30;
	@%p40 bra 	$L__BB1_27;
$L__BB1_28:
	ld.shared.f32 	%f450, [scores];
	setp.lt.s32 	%p51, %r110, 2;
	@%p51 bra 	$L__BB1_42;
	add.s32 	%r37, %r110, -1;
	add.s32 	%r146, %r110, -2;
	and.b32  	%r38, %r37, 15;
	setp.lt.u32 	%p52, %r146, 15;
	mov.b32 	%r228, 1;
	@%p52 bra 	$L__BB1_33;
	mov.u32 	%r149, scores;
	add.s32 	%r232, %r149, 32;
	and.b32  	%r150, %r37, -16;
	neg.s32 	%r234, %r150;
	mov.b32 	%r233, 0;
$L__BB1_31:
	.pragma "nounroll";
	ld.shared.f32 	%f161, [%r232+-28];
	setp.gt.f32 	%p53, %f161, %f450;
	selp.f32 	%f162, %f161, %f450, %p53;
	ld.shared.v2.f32 	{%f163, %f164}, [%r232+-24];
	setp.gt.f32 	%p54, %f163, %f162;
	selp.f32 	%f165, %f163, %f162, %p54;
	setp.gt.f32 	%p55, %f164, %f165;
	selp.f32 	%f166, %f164, %f165, %p55;
	ld.shared.v4.f32 	{%f167, %f168, %f169, %f170}, [%r232+-16];
	setp.gt.f32 	%p56, %f167, %f166;
	selp.f32 	%f171, %f167, %f166, %p56;
	setp.gt.f32 	%p57, %f168, %f171;
	selp.f32 	%f172, %f168, %f171, %p57;
	setp.gt.f32 	%p58, %f169, %f172;
	selp.f32 	%f173, %f169, %f172, %p58;
	setp.gt.f32 	%p59, %f170, %f173;
	selp.f32 	%f174, %f170, %f173, %p59;
	ld.shared.v4.f32 	{%f175, %f176, %f177, %f178}, [%r232];
	setp.gt.f32 	%p60, %f175, %f174;
	selp.f32 	%f179, %f175, %f174, %p60;
	setp.gt.f32 	%p61, %f176, %f179;
	selp.f32 	%f180, %f176, %f179, %p61;
	setp.gt.f32 	%p62, %f177, %f180;
	selp.f32 	%f181, %f177, %f180, %p62;
	setp.gt.f32 	%p63, %f178, %f181;
	selp.f32 	%f182, %f178, %f181, %p63;
	ld.shared.v4.f32 	{%f183, %f184, %f185, %f186}, [%r232+16];
	setp.gt.f32 	%p64, %f183, %f182;
	selp.f32 	%f187, %f183, %f182, %p64;
	setp.gt.f32 	%p65, %f184, %f187;
	selp.f32 	%f188, %f184, %f187, %p65;
	setp.gt.f32 	%p66, %f185, %f188;
	selp.f32 	%f189, %f185, %f188, %p66;
	setp.gt.f32 	%p67, %f186, %f189;
	selp.f32 	%f190, %f186, %f189, %p67;
	ld.shared.f32 	%f191, [%r232+32];
	setp.gt.f32 	%p68, %f191, %f190;
	selp.f32 	%f450, %f191, %f190, %p68;
	add.s32 	%r234, %r234, 16;
	add.s32 	%r233, %r233, 16;
	add.s32 	%r232, %r232, 64;
	setp.eq.s32 	%p69, %r234, 0;
	@%p69 bra 	$L__BB1_32;
	bra.uni 	$L__BB1_31;
$L__BB1_32:
	add.s32 	%r228, %r233, 1;
$L__BB1_33:
	setp.eq.s32 	%p70, %r38, 0;
	@%p70 bra 	$L__BB1_42;
	and.b32  	%r42, %r37, 7;
	setp.lt.u32 	%p71, %r38, 8;
	@%p71 bra 	$L__BB1_36;
	shl.b32 	%r151, %r228, 2;
	mov.u32 	%r152, scores;
	add.s32 	%r153, %r152, %r151;
	ld.shared.f32 	%f193, [%r153];
	setp.gt.f32 	%p72, %f193, %f450;
	selp.f32 	%f194, %f193, %f450, %p72;
	ld.shared.f32 	%f195, [%r153+4];
	setp.gt.f32 	%p73, %f195, %f194;
	selp.f32 	%f196, %f195, %f194, %p73;
	ld.shared.f32 	%f197, [%r153+8];
	setp.gt.f32 	%p74, %f197, %f196;
	selp.f32 	%f198, %f197, %f196, %p74;
	ld.shared.f32 	%f199, [%r153+12];
	setp.gt.f32 	%p75, %f199, %f198;
	selp.f32 	%f200, %f199, %f198, %p75;
	ld.shared.f32 	%f201, [%r153+16];
	setp.gt.f32 	%p76, %f201, %f200;
	selp.f32 	%f202, %f201, %f200, %p76;
	ld.shared.f32 	%f203, [%r153+20];
	setp.gt.f32 	%p77, %f203, %f202;
	selp.f32 	%f204, %f203, %f202, %p77;
	ld.shared.f32 	%f205, [%r153+24];
	setp.gt.f32 	%p78, %f205, %f204;
	selp.f32 	%f206, %f205, %f204, %p78;
	ld.shared.f32 	%f207, [%r153+28];
	setp.gt.f32 	%p79, %f207, %f206;
	selp.f32 	%f450, %f207, %f206, %p79;
	add.s32 	%r228, %r228, 8;
$L__BB1_36:
	setp.eq.s32 	%p80, %r42, 0;
	@%p80 bra 	$L__BB1_42;
	and.b32  	%r45, %r37, 3;
	setp.lt.u32 	%p81, %r42, 4;
	@%p81 bra 	$L__BB1_39;
	shl.b32 	%r154, %r228, 2;
	mov.u32 	%r155, scores;
	add.s32 	%r156, %r155, %r154;
	ld.shared.f32 	%f209, [%r156];
	setp.gt.f32 	%p82, %f209, %f450;
	selp.f32 	%f210, %f209, %f450, %p82;
	ld.shared.f32 	%f211, [%r156+4];
	setp.gt.f32 	%p83, %f211, %f210;
	selp.f32 	%f212, %f211, %f210, %p83;
	ld.shared.f32 	%f213, [%r156+8];
	setp.gt.f32 	%p84, %f213, %f212;
	selp.f32 	%f214, %f213, %f212, %p84;
	ld.shared.f32 	%f215, [%r156+12];
	setp.gt.f32 	%p85, %f215, %f214;
	selp.f32 	%f450, %f215, %f214, %p85;
	add.s32 	%r228, %r228, 4;
$L__BB1_39:
	setp.eq.s32 	%p86, %r45, 0;
	@%p86 bra 	$L__BB1_42;
	shl.b32 	%r157, %r228, 2;
	mov.u32 	%r158, scores;
	add.s32 	%r231, %r158, %r157;
	neg.s32 	%r230, %r45;
$L__BB1_41:
	.pragma "nounroll";
	ld.shared.f32 	%f216, [%r231];
	setp.gt.f32 	%p87, %f216, %f450;
	selp.f32 	%f450, %f216, %f450, %p87;
	add.s32 	%r231, %r231, 4;
	add.s32 	%r230, %r230, 1;
	setp.ne.s32 	%p88, %r230, 0;
	@%p88 bra 	$L__BB1_41;
$L__BB1_42:
	setp.lt.s32 	%p89, %r110, 1;
	mov.f32 	%f456, 0f00000000;
	@%p89 bra 	$L__BB1_51;
	and.b32  	%r54, %r110, 3;
	setp.lt.u32 	%p90, %r110, 4;
	mov.f32 	%f456, 0f00000000;
	mov.b32 	%r235, 0;
	@%p90 bra 	$L__BB1_46;
	and.b32  	%r235, %r110, 2147483644;
	neg.s32 	%r238, %r235;
	mov.f32 	%f456, 0f00000000;
	mov.u32 	%r237, scores;
$L__BB1_45:
	.pragma "nounroll";
	ld.shared.v4.f32 	{%f221, %f222, %f223, %f224}, [%r237];
	sub.f32 	%f225, %f221, %f450;
	fma.rn.f32 	%f226, %f225, 0f3BBB989D, 0f3F000000;
	cvt.sat.f32.f32 	%f227, %f226;
	mov.f32 	%f228, 0f4B400001;
	mov.f32 	%f229, 0f437C0000;
	fma.rm.f32 	%f230, %f227, %f229, %f228;
	add.f32 	%f231, %f230, 0fCB40007F;
	neg.f32 	%f232, %f231;
	fma.rn.f32 	%f233, %f225, 0f3FB8AA3B, %f232;
	fma.rn.f32 	%f234, %f225, 0f32A57060, %f233;
	mov.b32 	%r161, %f230;
	shl.b32 	%r162, %r161, 23;
	mov.b32 	%f235, %r162;
	ex2.approx.ftz.f32 	%f236, %f234;
	mul.f32 	%f237, %f236, %f235;
	add.f32 	%f238, %f456, %f237;
	sub.f32 	%f239, %f222, %f450;
	fma.rn.f32 	%f240, %f239, 0f3BBB989D, 0f3F000000;
	cvt.sat.f32.f32 	%f241, %f240;
	fma.rm.f32 	%f242, %f241, %f229, %f228;
	add.f32 	%f243, %f242, 0fCB40007F;
	neg.f32 	%f244, %f243;
	fma.rn.f32 	%f245, %f239, 0f3FB8AA3B, %f244;
	fma.rn.f32 	%f246, %f239, 0f32A57060, %f245;
	mov.b32 	%r163, %f242;
	shl.b32 	%r164, %r163, 23;
	mov.b32 	%f247, %r164;
	ex2.approx.ftz.f32 	%f248, %f246;
	mul.f32 	%f249, %f248, %f247;
	add.f32 	%f250, %f238, %f249;
	sub.f32 	%f251, %f223, %f450;
	fma.rn.f32 	%f252, %f251, 0f3BBB989D, 0f3F000000;
	cvt.sat.f32.f32 	%f253, %f252;
	fma.rm.f32 	%f254, %f253, %f229, %f228;
	add.f32 	%f255, %f254, 0fCB40007F;
	neg.f32 	%f256, %f255;
	fma.rn.f32 	%f257, %f251, 0f3FB8AA3B, %f256;
	fma.rn.f32 	%f258, %f251, 0f32A57060, %f257;
	mov.b32 	%r165, %f254;
	shl.b32 	%r166, %r165, 23;
	mov.b32 	%f259, %r166;
	ex2.approx.ftz.f32 	%f260, %f258;
	mul.f32 	%f261, %f260, %f259;
	add.f32 	%f262, %f250, %f261;
	sub.f32 	%f263, %f224, %f450;
	fma.rn.f32 	%f264, %f263, 0f3BBB989D, 0f3F000000;
	cvt.sat.f32.f32 	%f265, %f264;
	fma.rm.f32 	%f266, %f265, %f229, %f228;
	add.f32 	%f267, %f266, 0fCB40007F;
	neg.f32 	%f268, %f267;
	fma.rn.f32 	%f269, %f263, 0f3FB8AA3B, %f268;
	fma.rn.f32 	%f270, %f263, 0f32A57060, %f269;
	mov.b32 	%r167, %f266;
	shl.b32 	%r168, %r167, 23;
	mov.b32 	%f271, %r168;
	ex2.approx.ftz.f32 	%f272, %f270;
	mul.f32 	%f273, %f272, %f271;
	st.shared.v4.f32 	[%r237], {%f237, %f249, %f261, %f273};
	add.f32 	%f456, %f262, %f273;
	add.s32 	%r238, %r238, 4;
	add.s32 	%r237, %r237, 16;
	setp.eq.s32 	%p91, %r238, 0;
	@%p91 bra 	$L__BB1_46;
	bra.uni 	$L__BB1_45;
$L__BB1_46:
	setp.eq.s32 	%p92, %r54, 0;
	@%p92 bra 	$L__BB1_51;
	setp.eq.s32 	%p93, %r54, 1;
	@%p93 bra 	$L__BB1_49;
	shl.b32 	%r169, %r235, 2;
	mov.u32 	%r170, scores;
	add.s32 	%r171, %r170, %r169;
	ld.shared.f32 	%f275, [%r171];
	sub.f32 	%f276, %f275, %f450;
	fma.rn.f32 	%f277, %f276, 0f3BBB989D, 0f3F000000;
	cvt.sat.f32.f32 	%f278, %f277;
	mov.f32 	%f279, 0f4B400001;
	mov.f32 	%f280, 0f437C0000;
	fma.rm.f32 	%f281, %f278, %f280, %f279;
	add.f32 	%f282, %f281, 0fCB40007F;
	neg.f32 	%f283, %f282;
	fma.rn.f32 	%f284, %f276, 0f3FB8AA3B, %f283;
	fma.rn.f32 	%f285, %f276, 0f32A57060, %f284;
	mov.b32 	%r172, %f281;
	shl.b32 	%r173, %r172, 23;
	mov.b32 	%f286, %r173;
	ex2.approx.ftz.f32 	%f287, %f285;
	mul.f32 	%f288, %f287, %f286;
	st.shared.f32 	[%r171], %f288;
	add.f32 	%f289, %f456, %f288;
	ld.shared.f32 	%f290, [%r171+4];
	sub.f32 	%f291, %f290, %f450;
	fma.rn.f32 	%f292, %f291, 0f3BBB989D, 0f3F000000;
	cvt.sat.f32.f32 	%f293, %f292;
	fma.rm.f32 	%f294, %f293, %f280, %f279;
	add.f32 	%f295, %f294, 0fCB40007F;
	neg.f32 	%f296, %f295;
	fma.rn.f32 	%f297, %f291, 0f3FB8AA3B, %f296;
	fma.rn.f32 	%f298, %f291, 0f32A57060, %f297;
	mov.b32 	%r174, %f294;
	shl.b32 	%r175, %r174, 23;
	mov.b32 	%f299, %r175;
	ex2.approx.ftz.f32 	%f300, %f298;
	mul.f32 	%f301, %f300, %f299;
	st.shared.f32 	[%r171+4], %f301;
	add.f32 	%f456, %f289, %f301;
	add.s32 	%r235, %r235, 2;
$L__BB1_49:
	and.b32  	%r176, %r110, 1;
	setp.eq.b32 	%p94, %r176, 1;
	not.pred 	%p95, %p94;
	@%p95 bra 	$L__BB1_51;
	shl.b32 	%r177, %r235, 2;
	mov.u32 	%r178, scores;
	add.s32 	%r179, %r178, %r177;
	ld.shared.f32 	%f302, [%r179];
	sub.f32 	%f303, %f302, %f450;
	fma.rn.f32 	%f304, %f303, 0f3BBB989D, 0f3F000000;
	cvt.sat.f32.f32 	%f305, %f304;
	mov.f32 	%f306, 0f4B400001;
	mov.f32 	%f307, 0f437C0000;
	fma.rm.f32 	%f308, %f305, %f307, %f306;
	add.f32 	%f309, %f308, 0fCB40007F;
	neg.f32 	%f310, %f309;
	fma.rn.f32 	%f311, %f303, 0f3FB8AA3B, %f310;
	fma.rn.f32 	%f312, %f303, 0f32A57060, %f311;
	mov.b32 	%r180, %f308;
	shl.b32 	%r181, %r180, 23;
	mov.b32 	%f313, %r181;
	ex2.approx.ftz.f32 	%f314, %f312;
	mul.f32 	%f315, %f314, %f313;
	st.shared.f32 	[%r179], %f315;
	add.f32 	%f456, %f456, %f315;
$L__BB1_51:
	setp.lt.s32 	%p96, %r110, 1;
	@%p96 bra 	$L__BB1_63;
	and.b32  	%r66, %r110, 7;
	setp.lt.u32 	%p97, %r110, 8;
	mov.b32 	%r241, 0;
	@%p97 bra 	$L__BB1_55;
	and.b32  	%r241, %r110, 2147483640;
	mov.u32 	%r184, scores;
	add.s32 	%r239, %r184, 16;
	neg.s32 	%r240, %r241;
$L__BB1_54:
	.pragma "nounroll";
	ld.shared.v4.f32 	{%f316, %f317, %f318, %f319}, [%r239+-16];
	div.rn.f32 	%f320, %f316, %f456;
	div.rn.f32 	%f321, %f317, %f456;
	div.rn.f32 	%f322, %f318, %f456;
	div.rn.f32 	%f323, %f319, %f456;
	st.shared.v4.f32 	[%r239+-16], {%f320, %f321, %f322, %f323};
	ld.shared.v4.f32 	{%f324, %f325, %f326, %f327}, [%r239];
	div.rn.f32 	%f328, %f324, %f456;
	div.rn.f32 	%f329, %f325, %f456;
	div.rn.f32 	%f330, %f326, %f456;
	div.rn.f32 	%f331, %f327, %f456;
	st.shared.v4.f32 	[%r239], {%f328, %f329, %f330, %f331};
	add.s32 	%r240, %r240, 8;
	add.s32 	%r239, %r239, 32;
	setp.ne.s32 	%p98, %r240, 0;
	@%p98 bra 	$L__BB1_54;
$L__BB1_55:
	setp.eq.s32 	%p99, %r66, 0;
	@%p99 bra 	$L__BB1_63;
	and.b32  	%r78, %r110, 3;
	setp.lt.u32 	%p100, %r66, 4;
	@%p100 bra 	$L__BB1_58;
	shl.b32 	%r185, %r241, 2;
	mov.u32 	%r186, scores;
	add.s32 	%r187, %r186, %r185;
	ld.shared.f32 	%f332, [%r187];
	div.rn.f32 	%f333, %f332, %f456;
	st.shared.f32 	[%r187], %f333;
	ld.shared.f32 	%f334, [%r187+4];
	div.rn.f32 	%f335, %f334, %f456;
	st.shared.f32 	[%r187+4], %f335;
	ld.shared.f32 	%f336, [%r187+8];
	div.rn.f32 	%f337, %f336, %f456;
	st.shared.f32 	[%r187+8], %f337;
	ld.shared.f32 	%f338, [%r187+12];
	div.rn.f32 	%f339, %f338, %f456;
	st.shared.f32 	[%r187+12], %f339;
	add.s32 	%r241, %r241, 4;
$L__BB1_58:
	setp.eq.s32 	%p101, %r78, 0;
	@%p101 bra 	$L__BB1_63;
	setp.eq.s32 	%p102, %r78, 1;
	@%p102 bra 	$L__BB1_61;
	shl.b32 	%r188, %r241, 2;
	mov.u32 	%r189, scores;
	add.s32 	%r190, %r189, %r188;
	ld.shared.f32 	%f340, [%r190];
	div.rn.f32 	%f341, %f340, %f456;
	st.shared.f32 	[%r190], %f341;
	ld.shared.f32 	%f342, [%r190+4];
	div.rn.f32 	%f343, %f342, %f456;
	st.shared.f32 	[%r190+4], %f343;
	add.s32 	%r241, %r241, 2;
$L__BB1_61:
	and.b32  	%r191, %r110, 1;
	setp.eq.b32 	%p103, %r191, 1;
	not.pred 	%p104, %p103;
	@%p104 bra 	$L__BB1_63;
	shl.b32 	%r192, %r241, 2;
	mov.u32 	%r193, scores;
	add.s32 	%r194, %r193, %r192;
	ld.shared.f32 	%f344, [%r194];
	div.rn.f32 	%f345, %f344, %f456;
	st.shared.f32 	[%r194], %f345;
$L__BB1_63:
	bar.sync 	0;
	setp.lt.s32 	%p105, %r110, 1;
	mov.f32 	%f466, 0f00000000;
	@%p105 bra 	$L__BB1_76;
	add.s32 	%r196, %r4, %r2;
	add.s32 	%r83, %r196, %r6;
	add.s32 	%r197, %r110, -1;
	and.b32  	%r84, %r110, 15;
	setp.lt.u32 	%p106, %r197, 15;
	mov.f32 	%f466, 0f00000000;
	mov.b32 	%r248, 0;
	@%p106 bra 	$L__BB1_67;
	and.b32  	%r248, %r110, 2147483632;
	neg.s32 	%r246, %r248;
	mov.u32 	%r199, scores;
	add.s32 	%r244, %r199, 32;
	shl.b32 	%r87, %r111, 4;
	mov.f32 	%f466, 0f00000000;
	mul.wide.s32 	%rd74, %r111, 4;
	mov.u32 	%r245, %r83;
$L__BB1_66:
	.pragma "nounroll";
	ld.shared.v4.f32 	{%f350, %f351, %f352, %f353}, [%r244+-32];
	mul.wide.s32 	%rd72, %r245, 4;
	add.s64 	%rd73, %rd4, %rd72;
	ld.global.f32 	%f354, [%rd73];
	fma.rn.f32 	%f355, %f350, %f354, %f466;
	add.s64 	%rd75, %rd73, %rd74;
	ld.global.f32 	%f356, [%rd75];
	fma.rn.f32 	%f357, %f351, %f356, %f355;
	add.s64 	%rd76, %rd75, %rd74;
	ld.global.f32 	%f358, [%rd76];
	fma.rn.f32 	%f359, %f352, %f358, %f357;
	add.s64 	%rd77, %rd76, %rd74;
	ld.global.f32 	%f360, [%rd77];
	fma.rn.f32 	%f361, %f353, %f360, %f359;
	ld.shared.v4.f32 	{%f362, %f363, %f364, %f365}, [%r244+-16];
	add.s64 	%rd78, %rd77, %rd74;
	ld.global.f32 	%f366, [%rd78];
	fma.rn.f32 	%f367, %f362, %f366, %f361;
	add.s64 	%rd79, %rd78, %rd74;
	ld.global.f32 	%f368, [%rd79];
	fma.rn.f32 	%f369, %f363, %f368, %f367;
	add.s64 	%rd80, %rd79, %rd74;
	ld.global.f32 	%f370, [%rd80];
	fma.rn.f32 	%f371, %f364, %f370, %f369;
	add.s64 	%rd81, %rd80, %rd74;
	ld.global.f32 	%f372, [%rd81];
	fma.rn.f32 	%f373, %f365, %f372, %f371;
	ld.shared.v4.f32 	{%f374, %f375, %f376, %f377}, [%r244];
	add.s64 	%rd82, %rd81, %rd74;
	ld.global.f32 	%f378, [%rd82];
	fma.rn.f32 	%f379, %f374, %f378, %f373;
	add.s64 	%rd83, %rd82, %rd74;
	ld.global.f32 	%f380, [%rd83];
	fma.rn.f32 	%f381, %f375, %f380, %f379;
	add.s64 	%rd84, %rd83, %rd74;
	ld.global.f32 	%f382, [%rd84];
	fma.rn.f32 	%f383, %f376, %f382, %f381;
	add.s64 	%rd85, %rd84, %rd74;
	ld.global.f32 	%f384, [%rd85];
	fma.rn.f32 	%f385, %f377, %f384, %f383;
	ld.shared.v4.f32 	{%f386, %f387, %f388, %f389}, [%r244+16];
	add.s64 	%rd86, %rd85, %rd74;
	ld.global.f32 	%f390, [%rd86];
	fma.rn.f32 	%f391, %f386, %f390, %f385;
	add.s64 	%rd87, %rd86, %rd74;
	ld.global.f32 	%f392, [%rd87];
	fma.rn.f32 	%f393, %f387, %f392, %f391;
	add.s64 	%rd88, %rd87, %rd74;
	ld.global.f32 	%f394, [%rd88];
	fma.rn.f32 	%f395, %f388, %f394, %f393;
	add.s64 	%rd89, %rd88, %rd74;
	ld.global.f32 	%f396, [%rd89];
	fma.rn.f32 	%f466, %f389, %f396, %f395;
	add.s32 	%r246, %r246, 16;
	add.s32 	%r245, %r245, %r87;
	add.s32 	%r244, %r244, 64;
	setp.ne.s32 	%p107, %r246, 0;
	@%p107 bra 	$L__BB1_66;
$L__BB1_67:
	setp.eq.s32 	%p108, %r84, 0;
	@%p108 bra 	$L__BB1_76;
	and.b32  	%r95, %r110, 7;
	setp.lt.u32 	%p109, %r84, 8;
	@%p109 bra 	$L__BB1_70;
	shl.b32 	%r200, %r248, 2;
	mov.u32 	%r201, scores;
	add.s32 	%r202, %r201, %r200;
	ld.shared.f32 	%f398, [%r202];
	mad.lo.s32 	%r203, %r248, %r111, %r83;
	mul.wide.s32 	%rd90, %r203, 4;
	add.s64 	%rd91, %rd4, %rd90;
	ld.global.f32 	%f399, [%rd91];
	fma.rn.f32 	%f400, %f398, %f399, %f466;
	ld.shared.f32 	%f401, [%r202+4];
	mul.wide.s32 	%rd92, %r111, 4;
	add.s64 	%rd93, %rd91, %rd92;
	ld.global.f32 	%f402, [%rd93];
	fma.rn.f32 	%f403, %f401, %f402, %f400;
	ld.shared.f32 	%f404, [%r202+8];
	add.s64 	%rd94, %rd93, %rd92;
	ld.global.f32 	%f405, [%rd94];
	fma.rn.f32 	%f406, %f404, %f405, %f403;
	ld.shared.f32 	%f407, [%r202+12];
	add.s64 	%rd95, %rd94, %rd92;
	ld.global.f32 	%f408, [%rd95];
	fma.rn.f32 	%f409, %f407, %f408, %f406;
	ld.shared.f32 	%f410, [%r202+16];
	add.s64 	%rd96, %rd95, %rd92;
	ld.global.f32 	%f411, [%rd96];
	fma.rn.f32 	%f412, %f410, %f411, %f409;
	ld.shared.f32 	%f413, [%r202+20];
	add.s64 	%rd97, %rd96, %rd92;
	ld.global.f32 	%f414, [%rd97];
	fma.rn.f32 	%f415, %f413, %f414, %f412;
	ld.shared.f32 	%f416, [%r202+24];
	add.s64 	%rd98, %rd97, %rd92;
	ld.global.f32 	%f417, [%rd98];
	fma.rn.f32 	%f418, %f416, %f417, %f415;
	ld.shared.f32 	%f419, [%r202+28];
	add.s64 	%rd99, %rd98, %rd92;
	ld.global.f32 	%f420, [%rd99];
	fma.rn.f32 	%f466, %f419, %f420, %f418;
	add.s32 	%r248, %r248, 8;
$L__BB1_70:
	setp.eq.s32 	%p110, %r95, 0;
	@%p110 bra 	$L__BB1_76;
	and.b32  	%r98, %r110, 3;
	setp.lt.u32 	%p111, %r95, 4;
	@%p111 bra 	$L__BB1_73;
	shl.b32 	%r204, %r248, 2;
	mov.u32 	%r205, scores;
	add.s32 	%r206, %r205, %r204;
	ld.shared.f32 	%f422, [%r206];
	mad.lo.s32 	%r207, %r248, %r111, %r83;
	mul.wide.s32 	%rd100, %r207, 4;
	add.s64 	%rd101, %rd4, %rd100;
	ld.global.f32 	%f423, [%rd101];
	fma.rn.f32 	%f424, %f422, %f423, %f466;
	ld.shared.f32 	%f425, [%r206+4];
	mul.wide.s32 	%rd102, %r111, 4;
	add.s64 	%rd103, %rd101, %rd102;
	ld.global.f32 	%f426, [%rd103];
	fma.rn.f32 	%f427, %f425, %f426, %f424;
	ld.shared.f32 	%f428, [%r206+8];
	add.s64 	%rd104, %rd103, %rd102;
	ld.global.f32 	%f429, [%rd104];
	fma.rn.f32 	%f430, %f428, %f429, %f427;
	ld.shared.f32 	%f431, [%r206+12];
	add.s64 	%rd105, %rd104, %rd102;
	ld.global.f32 	%f432, [%rd105];
	fma.rn.f32 	%f466, %f431, %f432, %f430;
	add.s32 	%r248, %r248, 4;
$L__BB1_73:
	setp.eq.s32 	%p112, %r98, 0;
	@%p112 bra 	$L__BB1_76;
	add.s32 	%r208, %r2, %r6;
	add.s32 	%r209, %r248, %r3;
	mad.lo.s32 	%r252, %r111, %r209, %r208;
	shl.b32 	%r210, %r248, 2;
	mov.u32 	%r211, scores;
	add.s32 	%r251, %r211, %r210;
	neg.s32 	%r250, %r98;
$L__BB1_75:
	.pragma "nounroll";
	ld.shared.f32 	%f433, [%r251];
	mul.wide.s32 	%rd106, %r252, 4;
	add.s64 	%rd107, %rd4, %rd106;
	ld.global.f32 	%f434, [%rd107];
	fma.rn.f32 	%f466, %f433, %f434, %f466;
	add.s32 	%r252, %r252, %r111;
	add.s32 	%r251, %r251, 4;
	add.s32 	%r250, %r250, 1;
	setp.ne.s32 	%p113, %r250, 0;
	@%p113 bra 	$L__BB1_75;
$L__BB1_76:
	cvta.to.global.u64 	%rd108, %rd11;
	add.s32 	%r212, %r5, %r2;
	add.s32 	%r213, %r212, %r4;
	add.s32 	%r214, %r213, %r6;
	mul.wide.s32 	%rd109, %r214, 4;
	add.s64 	%rd110, %rd108, %rd109;
	st.global.f32 	[%rd110], %f466;
	ret;

}
	// .globl	_Z24output_projection_kernelPKfS0_Pfiii
.visible .entry _Z24output_projection_kernelPKfS0_Pfiii(
	.param .u64 .ptr .align 1 _Z24output_projection_kernelPKfS0_Pfiii_param_0,
	.param .u64 .ptr .align 1 _Z24output_projection_kernelPKfS0_Pfiii_param_1,
	.param .u64 .ptr .align 1 _Z24output_projection_kernelPKfS0_Pfiii_param_2,
	.param .u32 _Z24output_projection_kernelPKfS0_Pfiii_param_3,
	.param .u32 _Z24output_projection_kernelPKfS0_Pfiii_param_4,
	.param .u32 _Z24output_projection_kernelPKfS0_Pfiii_param_5
)
{
	.reg .pred 	%p<10>;
	.reg .b32 	%r<70>;
	.reg .b32 	%f<68>;
	.reg .b64 	%rd<51>;

	ld.param.u64 	%rd7, [_Z24output_projection_kernelPKfS0_Pfiii_param_0];
	ld.param.u64 	%rd8, [_Z24output_projection_kernelPKfS0_Pfiii_param_1];
	ld.param.u64 	%rd6, [_Z24output_projection_kernelPKfS0_Pfiii_param_2];
	ld.param.u32 	%r39, [_Z24output_projection_kernelPKfS0_Pfiii_param_4];
	ld.param.u32 	%r38, [_Z24output_projection_kernelPKfS0_Pfiii_param_5];
	cvta.to.global.u64 	%rd1, %rd8;
	cvta.to.global.u64 	%rd2, %rd7;
	mov.u32 	%r40, %ctaid.x;
	mov.u32 	%r41, %ctaid.y;
	mov.u32 	%r1, %tid.x;
	mad.lo.s32 	%r42, %r39, %r40, %r41;
	mul.lo.s32 	%r2, %r42, %r38;
	setp.lt.s32 	%p1, %r38, 1;
	mov.f32 	%f67, 0f00000000;
	@%p1 bra 	$L__BB2_12;
	and.b32  	%r3, %r38, 7;
	setp.lt.u32 	%p2, %r38, 8;
	mov.f32 	%f67, 0f00000000;
	mov.b32 	%r68, 0;
	@%p2 bra 	$L__BB2_4;
	and.b32  	%r68, %r38, 2147483640;
	neg.s32 	%r66, %r68;
	add.s32 	%r65, %r1, %r38;
	shl.b32 	%r7, %r38, 3;
	shl.b32 	%r44, %r38, 1;
	add.s32 	%r64, %r1, %r44;
	mad.lo.s32 	%r63, %r38, 3, %r1;
	shl.b32 	%r45, %r38, 2;
	add.s32 	%r62, %r1, %r45;
	mad.lo.s32 	%r61, %r38, 5, %r1;
	mad.lo.s32 	%r60, %r38, 6, %r1;
	mad.lo.s32 	%r59, %r38, 7, %r1;
	mul.wide.u32 	%rd9, %r1, 4;
	add.s64 	%rd50, %rd1, %rd9;
	mov.f32 	%f67, 0f00000000;
	mul.wide.u32 	%rd26, %r7, 4;
	mov.u32 	%r58, %r2;
$L__BB2_3:
	.pragma "nounroll";
	mul.wide.s32 	%rd10, %r58, 4;
	add.s64 	%rd11, %rd2, %rd10;
	ld.global.f32 	%f17, [%rd11];
	ld.global.f32 	%f18, [%rd50];
	fma.rn.f32 	%f19, %f17, %f18, %f67;
	ld.global.f32 	%f20, [%rd11+4];
	mul.wide.u32 	%rd12, %r65, 4;
	add.s64 	%rd13, %rd1, %rd12;
	ld.global.f32 	%f21, [%rd13];
	fma.rn.f32 	%f22, %f20, %f21, %f19;
	ld.global.f32 	%f23, [%rd11+8];
	mul.wide.u32 	%rd14, %r64, 4;
	add.s64 	%rd15, %rd1, %rd14;
	ld.global.f32 	%f24, [%rd15];
	fma.rn.f32 	%f25, %f23, %f24, %f22;
	ld.global.f32 	%f26, [%rd11+12];
	mul.wide.u32 	%rd16, %r63, 4;
	add.s64 	%rd17, %rd1, %rd16;
	ld.global.f32 	%f27, [%rd17];
	fma.rn.f32 	%f28, %f26, %f27, %f25;
	ld.global.f32 	%f29, [%rd11+16];
	mul.wide.u32 	%rd18, %r62, 4;
	add.s64 	%rd19, %rd1, %rd18;
	ld.global.f32 	%f30, [%rd19];
	fma.rn.f32 	%f31, %f29, %f30, %f28;
	ld.global.f32 	%f32, [%rd11+20];
	mul.wide.u32 	%rd20, %r61, 4;
	add.s64 	%rd21, %rd1, %rd20;
	ld.global.f32 	%f33, [%rd21];
	fma.rn.f32 	%f34, %f32, %f33, %f31;
	ld.global.f32 	%f35, [%rd11+24];
	mul.wide.u32 	%rd22, %r60, 4;
	add.s64 	%rd23, %rd1, %rd22;
	ld.global.f32 	%f36, [%rd23];
	fma.rn.f32 	%f37, %f35, %f36, %f34;
	ld.global.f32 	%f38, [%rd11+28];
	mul.wide.u32 	%rd24, %r59, 4;
	add.s64 	%rd25, %rd1, %rd24;
	ld.global.f32 	%f39, [%rd25];
	fma.rn.f32 	%f67, %f38, %f39, %f37;
	add.s32 	%r66, %r66, 8;
	add.s32 	%r65, %r65, %r7;
	add.s32 	%r64, %r64, %r7;
	add.s32 	%r63, %r63, %r7;
	add.s32 	%r62, %r62, %r7;
	add.s32 	%r61, %r61, %r7;
	add.s32 	%r60, %r60, %r7;
	add.s32 	%r59, %r59, %r7;
	add.s64 	%rd50, %rd50, %rd26;
	add.s32 	%r58, %r58, 8;
	setp.ne.s32 	%p3, %r66, 0;
	@%p3 bra 	$L__BB2_3;
$L__BB2_4:
	setp.eq.s32 	%p4, %r3, 0;
	@%p4 bra 	$L__BB2_12;
	and.b32  	%r33, %r38, 3;
	setp.lt.u32 	%p5, %r3, 4;
	@%p5 bra 	$L__BB2_7;
	add.s32 	%r46, %r68, %r2;
	mul.wide.s32 	%rd27, %r46, 4;
	add.s64 	%rd28, %rd2, %rd27;
	ld.global.f32 	%f41, [%rd28];
	mad.lo.s32 	%r47, %r68, %r38, %r1;
	mul.wide.u32 	%rd29, %r47, 4;
	add.s64 	%rd30, %rd1, %rd29;
	ld.global.f32 	%f42, [%rd30];
	fma.rn.f32 	%f43, %f41, %f42, %f67;
	ld.global.f32 	%f44, [%rd28+4];
	add.s32 	%r48, %r47, %r38;
	mul.wide.u32 	%rd31, %r48, 4;
	add.s64 	%rd32, %rd1, %rd31;
	ld.global.f32 	%f45, [%rd32];
	fma.rn.f32 	%f46, %f44, %f45, %f43;
	ld.global.f32 	%f47, [%rd28+8];
	add.s32 	%r49, %r48, %r38;
	mul.wide.u32 	%rd33, %r49, 4;
	add.s64 	%rd34, %rd1, %rd33;
	ld.global.f32 	%f48, [%rd34];
	fma.rn.f32 	%f49, %f47, %f48, %f46;
	ld.global.f32 	%f50, [%rd28+12];
	add.s32 	%r50, %r49, %r38;
	mul.wide.u32 	%rd35, %r50, 4;
	add.s64 	%rd36, %rd1, %rd35;
	ld.global.f32 	%f51, [%rd36];
	fma.rn.f32 	%f67, %f50, %f51, %f49;
	add.s32 	%r68, %r68, 4;
$L__BB2_7:
	setp.eq.s32 	%p6, %r33, 0;
	@%p6 bra 	$L__BB2_12;
	setp.eq.s32 	%p7, %r33, 1;
	@%p7 bra 	$L__BB2_10;
	add.s32 	%r51, %r68, %r2;
	mul.wide.s32 	%rd37, %r51, 4;
	add.s64 	%rd38, %rd2, %rd37;
	ld.global.f32 	%f53, [%rd38];
	mad.lo.s32 	%r52, %r68, %r38, %r1;
	mul.wide.u32 	%rd39, %r52, 4;
	add.s64 	%rd40, %rd1, %rd39;
	ld.global.f32 	%f54, [%rd40];
	fma.rn.f32 	%f55, %f53, %f54, %f67;
	ld.global.f32 	%f56, [%rd38+4];
	add.s32 	%r53, %r52, %r38;
	mul.wide.u32 	%rd41, %r53, 4;
	add.s64 	%rd42, %rd1, %rd41;
	ld.global.f32 	%f57, [%rd42];
	fma.rn.f32 	%f67, %f56, %f57, %f55;
	add.s32 	%r68, %r68, 2;
$L__BB2_10:
	and.b32  	%r54, %r38, 1;
	setp.eq.b32 	%p8, %r54, 1;
	not.pred 	%p9, %p8;
	@%p9 bra 	$L__BB2_12;
	add.s32 	%r55, %r68, %r2;
	mul.wide.s32 	%rd43, %r55, 4;
	add.s64 	%rd44, %rd2, %rd43;
	ld.global.f32 	%f58, [%rd44];
	mad.lo.s32 	%r56, %r68, %r38, %r1;
	mul.wide.u32 	%rd45, %r56, 4;
	add.s64 	%rd46, %rd1, %rd45;
	ld.global.f32 	%f59, [%rd46];
	fma.rn.f32 	%f67, %f58, %f59, %f67;
$L__BB2_12:
	cvta.to.global.u64 	%rd47, %rd6;
	add.s32 	%r57, %r2, %r1;
	mul.wide.s32 	%rd48, %r57, 4;
	add.s64 	%rd49, %rd47, %rd48;
	st.global.f32 	[%rd49], %f67;
	ret;

}


// ===== COMPILED SASS (sm_100) =====

	.target	sm_100

	.elftype	@"ET_EXEC"


//--------------------- .note.nv.tkinfo           --------------------------
	.section	.note.nv.tkinfo,"",@"SHT_NOTE"
	.sectionflags	@"SHF_NOTE_NV_TKINFO"
	.tkinfo
        /*0018*/ 	.word	0x00000002
        /*0030*/ 	.string	""
        /*0030*/ 	.string	"ptxas"
        /*0030*/ 	.string	"Cuda compilation tools, release 13.0, V13.0.88"
        /*0030*/ 	.string	"Build cuda_13.0.r13.0/compiler.36424714_0"
        /*0030*/ 	.string	"-arch sm_100 -m 64 "



//--------------------- .note.nv.cuinfo           --------------------------
	.section	.note.nv.cuinfo,"",@"SHT_NOTE"
	.sectionflags	@"SHF_NOTE_NV_CUINFO"
        /*0018*/ 	.short	0x0002
        /*001a*/ 	.short	0x0064
        /*001c*/ 	.short	0x0082
	.zero		2


//--------------------- .nv.info                  --------------------------
	.section	.nv.info,"",@"SHT_CUDA_INFO"
	.align	4


	//----- nvinfo : EIATTR_REGCOUNT
	.align		4
        /*0000*/ 	.byte	0x04, 0x2f
        /*0002*/ 	.short	(.L_1 - .L_0)
	.align		4
.L_0:
        /*0004*/ 	.word	index@(_Z21qkv_projection_kernelPKfS0_S0_S0_PfS1_S1_iii)
        /*0008*/ 	.word	0x00000020


	//----- nvinfo : EIATTR_FRAME_SIZE
	.align		4
.L_1:
        /*000c*/ 	.byte	0x04, 0x11
        /*000e*/ 	.short	(.L_3 - .L_2)
	.align		4
.L_2:
        /*0010*/ 	.word	index@(_Z21qkv_projection_kernelPKfS0_S0_S0_PfS1_S1_iii)
        /*0014*/ 	.word	0x00000000


	//----- nvinfo : EIATTR_REGCOUNT
	.align		4
.L_3:
        /*0018*/ 	.byte	0x04, 0x2f
        /*001a*/ 	.short	(.L_5 - .L_4)
	.align		4
.L_4:
        /*001c*/ 	.word	index@(_Z18masked_sdpa_kernelPKfS0_S0_S0_Pfiiii)
        /*0020*/ 	.word	0x00000028


	//----- nvinfo : EIATTR_FRAME_SIZE
	.align		4
.L_5:
        /*0024*/ 	.byte	0x04, 0x11
        /*0026*/ 	.short	(.L_7 - .L_6)
	.align		4
.L_6:
        /*0028*/ 	.word	index@($__internal_1_$__cuda_sm3x_div_rn_noftz_f32_slowpath)
        /*002c*/ 	.word	0x00000000


	//----- nvinfo : EIATTR_FRAME_SIZE
	.align		4
.L_7:
        /*0030*/ 	.byte	0x04, 0x11
        /*0032*/ 	.short	(.L_9 - .L_8)
	.align		4
.L_8:
        /*0034*/ 	.word	index@($__internal_0_$__cuda_sm20_sqrt_rn_f32_slowpath)
        /*0038*/ 	.word	0x00000000


	//----- nvinfo : EIATTR_FRAME_SIZE
	.align		4
.L_9:
        /*003c*/ 	.byte	0x04, 0x11
        /*003e*/ 	.short	(.L_11 - .L_10)
	.align		4
.L_10:
        /*0040*/ 	.word	index@(_Z18masked_sdpa_kernelPKfS0_S0_S0_Pfiiii)
        /*0044*/ 	.word	0x00000000


	//----- nvinfo : EIATTR_REGCOUNT
	.align		4
.L_11:
        /*0048*/ 	.byte	0x04, 0x2f
        /*004a*/ 	.short	(.L_13 - .L_12)
	.align		4
.L_12:
        /*004c*/ 	.word	index@(_Z24output_projection_kernelPKfS0_Pfiii)
        /*0050*/ 	.word	0x00000020


	//----- nvinfo : EIATTR_FRAME_SIZE
	.align		4
.L_13:
        /*0054*/ 	.byte	0x04, 0x11
        /*0056*/ 	.short	(.L_15 - .L_14)
	.align		4
.L_14:
        /*0058*/ 	.word	index@(_Z24output_projection_kernelPKfS0_Pfiii)
        /*005c*/ 	.word	0x00000000


	//----- nvinfo : EIATTR_MIN_STACK_SIZE
	.align		4
.L_15:
        /*0060*/ 	.byte	0x04, 0x12
        /*0062*/ 	.short	(.L_17 - .L_16)
	.align		4
.L_16:
        /*0064*/ 	.word	index@(_Z24output_projection_kernelPKfS0_Pfiii)
        /*0068*/ 	.word	0x00000000


	//----- nvinfo : EIATTR_MIN_STACK_SIZE
	.align		4
.L_17:
        /*006c*/ 	.byte	0x04, 0x12
        /*006e*/ 	.short	(.L_19 - .L_18)
	.align		4
.L_18:
        /*0070*/ 	.word	index@(_Z18masked_sdpa_kernelPKfS0_S0_S0_Pfiiii)
        /*0074*/ 	.word	0x00000000


	//----- nvinfo : EIATTR_MIN_STACK_SIZE
	.align		4
.L_19:
        /*0078*/ 	.byte	0x04, 0x12
        /*007a*/ 	.short	(.L_21 - .L_20)
	.align		4
.L_20:
        /*007c*/ 	.word	index@(_Z21qkv_projection_kernelPKfS0_S0_S0_PfS1_S1_iii)
        /*0080*/ 	.word	0x00000000
.L_21:


//--------------------- .nv.compat                --------------------------
	.section	.nv.compat,"",@"SHT_CUDA_COMPAT_INFO"
	.align	4
        /*0000*/ 	.byte	0x02, 0x09, 0x00, 0x00, 0x02, 0x02, 0x01, 0x00, 0x02, 0x05, 0x05, 0x00, 0x03, 0x07, 0x01, 0x01
        /*0010*/ 	.byte	0x02, 0x03, 0x00, 0x00, 0x02, 0x06, 0x01, 0x00, 0x04, 0x0b, 0x08, 0x00, 0x01, 0x00, 0x00, 0x00
        /*0020*/ 	.byte	0x00, 0x00, 0x00, 0x00


//--------------------- .nv.info._Z24output_projection_kernelPKfS0_Pfiii --------------------------
	.section	.nv.info._Z24output_projection_kernelPKfS0_Pfiii,"",@"SHT_CUDA_INFO"
	.sectionflags	@""
	.align	4


	//----- nvinfo : EIATTR_CUDA_API_VERSION
	.align		4
        /*0000*/ 	.byte	0x04, 0x37
        /*0002*/ 	.short	(.L_23 - .L_22)
.L_22:
        /*0004*/ 	.word	0x00000082


	//----- nvinfo : EIATTR_KPARAM_INFO
	.align		4
.L_23:
        /*0008*/ 	.byte	0x04, 0x17
        /*000a*/ 	.short	(.L_25 - .L_24)
.L_24:
        /*000c*/ 	.word	0x00000000
        /*0010*/ 	.short	0x0005
        /*0012*/ 	.short	0x0020
        /*0014*/ 	.byte	0x00, 0xf0, 0x11, 0x00


	//----- nvinfo : EIATTR_KPARAM_INFO
	.align		4
.L_25:
        /*0018*/ 	.byte	0x04, 0x17
        /*001a*/ 	.short	(.L_27 - .L_26)
.L_26:
        /*001c*/ 	.word	0x00000000
        /*0020*/ 	.short	0x0004
        /*0022*/ 	.short	0x001c
        /*0024*/ 	.byte	0x00, 0xf0, 0x11, 0x00


	//----- nvinfo : EIATTR_KPARAM_INFO
	.align		4
.L_27:
        /*0028*/ 	.byte	0x04, 0x17
        /*002a*/ 	.short	(.L_29 - .L_28)
.L_28:
        /*002c*/ 	.word	0x00000000
        /*0030*/ 	.short	0x0003
        /*0032*/ 	.short	0x0018
        /*0034*/ 	.byte	0x00, 0xf0, 0x11, 0x00


	//----- nvinfo : EIATTR_KPARAM_INFO
	.align		4
.L_29:
        /*0038*/ 	.byte	0x04, 0x17
        /*003a*/ 	.short	(.L_31 - .L_30)
.L_30:
        /*003c*/ 	.word	0x00000000
        /*0040*/ 	.short	0x0002
        /*0042*/ 	.short	0x0010
        /*0044*/ 	.byte	0x00, 0xf5, 0x21, 0x00


	//----- nvinfo : EIATTR_KPARAM_INFO
	.align		4
.L_31:
        /*0048*/ 	.byte	0x04, 0x17
        /*004a*/ 	.short	(.L_33 - .L_32)
.L_32:
        /*004c*/ 	.word	0x00000000
        /*0050*/ 	.short	0x0001
        /*0052*/ 	.short	0x0008
        /*0054*/ 	.byte	0x00, 0xf5, 0x21, 0x00


	//----- nvinfo : EIATTR_KPARAM_INFO
	.align		4
.L_33:
        /*0058*/ 	.byte	0x04, 0x17
        /*005a*/ 	.short	(.L_35 - .L_34)
.L_34:
        /*005c*/ 	.word	0x00000000
        /*0060*/ 	.short	0x0000
        /*0062*/ 	.short	0x0000
        /*0064*/ 	.byte	0x00, 0xf5, 0x21, 0x00


	//----- nvinfo : EIATTR_SPARSE_MMA_MASK
	.align		4
.L_35:
        /*0068*/ 	.byte	0x03, 0x50
        /*006a*/ 	.short	0x0000


	//----- nvinfo : EIATTR_MAXREG_COUNT
	.align		4
        /*006c*/ 	.byte	0x03, 0x1b
        /*006e*/ 	.short	0x00ff


	//----- nvinfo : EIATTR_MERCURY_ISA_VERSION
	.align		4
        /*0070*/ 	.byte	0x03, 0x5f
        /*0072*/ 	.short	0x0101


	//----- nvinfo : EIATTR_VRC_CTA_INIT_COUNT
	.align		4
        /*0074*/ 	.byte	0x02, 0x4a
	.zero		1
	.zero		1


	//----- nvinfo : EIATTR_EXIT_INSTR_OFFSETS
	.align		4
        /*0078*/ 	.byte	0x04, 0x1c
        /*007a*/ 	.short	(.L_37 - .L_36)


	//   ....[0]....
.L_36:
        /*007c*/ 	.word	0x000008b0


	//----- nvinfo : EIATTR_CBANK_PARAM_SIZE
	.align		4
.L_37:
        /*0080*/ 	.byte	0x03, 0x19
        /*0082*/ 	.short	0x0024


	//----- nvinfo : EIATTR_PARAM_CBANK
	.align		4
        /*0084*/ 	.byte	0x04, 0x0a
        /*0086*/ 	.short	(.L_39 - .L_38)
	.align		4
.L_38:
        /*0088*/ 	.word	index@(.nv.constant0._Z24output_projection_kernelPKfS0_Pfiii)
        /*008c*/ 	.short	0x0380
        /*008e*/ 	.short	0x0024


	//----- nvinfo : EIATTR_SW_WAR
	.align		4
.L_39:
        /*0090*/ 	.byte	0x04, 0x36
        /*0092*/ 	.short	(.L_41 - .L_40)
.L_40:
        /*0094*/ 	.word	0x00000008
.L_41:


//--------------------- .nv.info._Z18masked_sdpa_kernelPKfS0_S0_S0_Pfiiii --------------------------
	.section	.nv.info._Z18masked_sdpa_kernelPKfS0_S0_S0_Pfiiii,"",@"SHT_CUDA_INFO"
	.sectionflags	@""
	.align	4


	//----- nvinfo : EIATTR_CUDA_API_VERSION
	.align		4
        /*0000*/ 	.byte	0x04, 0x37
        /*0002*/ 	.short	(.L_43 - .L_42)
.L_42:
        /*0004*/ 	.word	0x00000082


	//----- nvinfo : EIATTR_KPARAM_INFO
	.align		4
.L_43:
        /*0008*/ 	.byte	0x04, 0x17
        /*000a*/ 	.short	(.L_45 - .L_44)
.L_44:
        /*000c*/ 	.word	0x00000000
        /*0010*/ 	.short	0x0008
        /*0012*/ 	.short	0x0034
        /*0014*/ 	.byte	0x00, 0xf0, 0x11, 0x00


	//----- nvinfo : EIATTR_KPARAM_INFO
	.align		4
.L_45:
        /*0018*/ 	.byte	0x04, 0x17
        /*001a*/ 	.short	(.L_47 - .L_46)
.L_46:
        /*001c*/ 	.word	0x00000000
        /*0020*/ 	.short	0x0007
        /*0022*/ 	.short	0x0030
        /*0024*/ 	.byte	0x00, 0xf0, 0x11, 0x00


	//----- nvinfo : EIATTR_KPARAM_INFO
	.align		4
.L_47:
        /*0028*/ 	.byte	0x04, 0x17
        /*002a*/ 	.short	(.L_49 - .L_48)
.L_48:
        /*002c*/ 	.word	0x00000000
        /*0030*/ 	.short	0x0006
        /*0032*/ 	.short	0x002c
        /*0034*/ 	.byte	0x00, 0xf0, 0x11, 0x00


	//----- nvinfo : EIATTR_KPARAM_INFO
	.align		4
.L_49:
        /*0038*/ 	.byte	0x04, 0x17
        /*003a*/ 	.short	(.L_51 - .L_50)
.L_50:
        /*003c*/ 	.word	0x00000000
        /*0040*/ 	.short	0x0005
        /*0042*/ 	.short	0x0028
        /*0044*/ 	.byte	0x00, 0xf0, 0x11, 0x00


	//----- nvinfo : EIATTR_KPARAM_INFO
	.align		4
.L_51:
        /*0048*/ 	.byte	0x04, 0x17
        /*004a*/ 	.short	(.L_53 - .L_52)
.L_52:
        /*004c*/ 	.word	0x00000000
        /*0050*/ 	.short	0x0004
        /*0052*/ 	.short	0x0020
        /*0054*/ 	.byte	0x00, 0xf5, 0x21, 0x00


	//----- nvinfo : EIATTR_KPARAM_INFO
	.align		4
.L_53:
        /*0058*/ 	.byte	0x04, 0x17
        /*005a*/ 	.short	(.L_55 - .L_54)
.L_54:
        /*005c*/ 	.word	0x00000000
        /*0060*/ 	.short	0x0003
        /*0062*/ 	.short	0x0018
        /*0064*/ 	.byte	0x00, 0xf5, 0x21, 0x00


	//----- nvinfo : EIATTR_KPARAM_INFO
	.align		4
.L_55:
        /*0068*/ 	.byte	0x04, 0x17
        /*006a*/ 	.short	(.L_57 - .L_56)
.L_56:
        /*006c*/ 	.word	0x00000000
        /*0070*/ 	.short	0x0002
        /*0072*/ 	.short	0x0010
        /*0074*/ 	.byte	0x00, 0xf5, 0x21, 0x00


	//----- nvinfo : EIATTR_KPARAM_INFO
	.align		4
.L_57:
        /*0078*/ 	.byte	0x04, 0x17
        /*007a*/ 	.short	(.L_59 - .L_58)
.L_58:
        /*007c*/ 	.word	0x00000000
        /*0080*/ 	.short	0x0001
        /*0082*/ 	.short	0x0008
        /*0084*/ 	.byte	0x00, 0xf5, 0x21, 0x00


	//----- nvinfo : EIATTR_KPARAM_INFO
	.align		4
.L_59:
        /*0088*/ 	.byte	0x04, 0x17
        /*008a*/ 	.short	(.L_61 - .L_60)
.L_60:
        /*008c*/ 	.word	0x00000000
        /*0090*/ 	.short	0x0000
        /*0092*/ 	.short	0x0000
        /*0094*/ 	.byte	0x00, 0xf5, 0x21, 0x00


	//----- nvinfo : EIATTR_SPARSE_MMA_MASK
	.align		4
.L_61:
        /*0098*/ 	.byte	0x03, 0x50
        /*009a*/ 	.short	0x0000


	//----- nvinfo : EIATTR_MAXREG_COUNT
	.align		4
        /*009c*/ 	.byte	0x03, 0x1b
        /*009e*/ 	.short	0x00ff


	//----- nvinfo : EIATTR_NUM_BARRIERS
	.align		4
        /*00a0*/ 	.byte	0x02, 0x4c
        /*00a2*/ 	.byte	0x01
	.zero		1


	//----- nvinfo : EIATTR_MERCURY_ISA_VERSION
	.align		4
        /*00a4*/ 	.byte	0x03, 0x5f
        /*00a6*/ 	.short	0x0101


	//----- nvinfo : EIATTR_UNUSED_LOAD_BYTE_OFFSET
	.align		4
        /*00a8*/ 	.byte	0x04, 0x44
        /*00aa*/ 	.short	(.L_63 - .L_62)


	//   ....[0]....
.L_62:
        /*00ac*/ 	.word	0x00001ab0
        /*00b0*/ 	.word	0x0000fff0


	//----- nvinfo : EIATTR_VRC_CTA_INIT_COUNT
	.align		4
.L_63:
        /*00b4*/ 	.byte	0x02, 0x4a
	.zero		1
	.zero		1


	//----- nvinfo : EIATTR_EXIT_INSTR_OFFSETS
	.align		4
        /*00b8*/ 	.byte	0x04, 0x1c
        /*00ba*/ 	.short	(.L_65 - .L_64)


	//   ....[0]....
.L_64:
        /*00bc*/ 	.word	0x000044c0


	//----- nvinfo : EIATTR_CRS_STACK_SIZE
	.align		4
.L_65:
        /*00c0*/ 	.byte	0x04, 0x1e
        /*00c2*/ 	.short	(.L_67 - .L_66)
.L_66:
        /*00c4*/ 	.word	0x00000000


	//----- nvinfo : EIATTR_CBANK_PARAM_SIZE
	.align		4
.L_67:
        /*00c8*/ 	.byte	0x03, 0x19
        /*00ca*/ 	.short	0x0038


	//----- nvinfo : EIATTR_PARAM_CBANK
	.align		4
        /*00cc*/ 	.byte	0x04, 0x0a
        /*00ce*/ 	.short	(.L_69 - .L_68)
	.align		4
.L_68:
        /*00d0*/ 	.word	index@(.nv.constant0._Z18masked_sdpa_kernelPKfS0_S0_S0_Pfiiii)
        /*00d4*/ 	.short	0x0380
        /*00d6*/ 	.short	0x0038


	//----- nvinfo : EIATTR_SW_WAR
	.align		4
.L_69:
        /*00d8*/ 	.byte	0x04, 0x36
        /*00da*/ 	.short	(.L_71 - .L_70)
.L_70:
        /*00dc*/ 	.word	0x00000008
.L_71:


//--------------------- .nv.info._Z21qkv_projection_kernelPKfS0_S0_S0_PfS1_S1_iii --------------------------
	.section	.nv.info._Z21qkv_projection_kernelPKfS0_S0_S0_PfS1_S1_iii,"",@"SHT_CUDA_INFO"
	.sectionflags	@""
	.align	4


	//----- nvinfo : EIATTR_CUDA_API_VERSION
	.align		4
        /*0000*/ 	.byte	0x04, 0x37
        /*0002*/ 	.short	(.L_73 - .L_72)
.L_72:
        /*0004*/ 	.word	0x00000082


	//----- nvinfo : EIATTR_KPARAM_INFO
	.align		4
.L_73:
        /*0008*/ 	.byte	0x04, 0x17
        /*000a*/ 	.short	(.L_75 - .L_74)
.L_74:
        /*000c*/ 	.word	0x00000000
        /*0010*/ 	.short	0x0009
        /*0012*/ 	.short	0x0040
        /*0014*/ 	.byte	0x00, 0xf0, 0x11, 0x00


	//----- nvinfo : EIATTR_KPARAM_INFO
	.align		4
.L_75:
        /*0018*/ 	.byte	0x04, 0x17
        /*001a*/ 	.short	(.L_77 - .L_76)
.L_76:
        /*001c*/ 	.word	0x00000000
        /*0020*/ 	.short	0x0008
        /*0022*/ 	.short	0x003c
        /*0024*/ 	.byte	0x00, 0xf0, 0x11, 0x00


	//----- nvinfo : EIATTR_KPARAM_INFO
	.align		4
.L_77:
        /*0028*/ 	.byte	0x04, 0x17
        /*002a*/ 	.short	(.L_79 - .L_78)
.L_78:
        /*002c*/ 	.word	0x00000000
        /*0030*/ 	.short	0x0007
        /*0032*/ 	.short	0x0038
        /*0034*/ 	.byte	0x00, 0xf0, 0x11, 0x00


	//----- nvinfo : EIATTR_KPARAM_INFO
	.align		4
.L_79:
        /*0038*/ 	.byte	0x04, 0x17
        /*003a*/ 	.short	(.L_81 - .L_80)
.L_80:
        /*003c*/ 	.word	0x00000000
        /*0040*/ 	.short	0x0006
        /*0042*/ 	.short	0x0030
        /*0044*/ 	.byte	0x00, 0xf5, 0x21, 0x00


	//----- nvinfo : EIATTR_KPARAM_INFO
	.align		4
.L_81:
        /*0048*/ 	.byte	0x04, 0x17
        /*004a*/ 	.short	(.L_83 - .L_82)
.L_82:
        /*004c*/ 	.word	0x00000000
        /*0050*/ 	.short	0x0005
        /*0052*/ 	.short	0x0028
        /*0054*/ 	.byte	0x00, 0xf5, 0x21, 0x00


	//----- nvinfo : EIATTR_KPARAM_INFO
	.align		4
.L_83:
        /*0058*/ 	.byte	0x04, 0x17
        /*005a*/ 	.short	(.L_85 - .L_84)
.L_84:
        /*005c*/ 	.word	0x00000000
        /*0060*/ 	.short	0x0004
        /*0062*/ 	.short	0x0020
        /*0064*/ 	.byte	0x00, 0xf5, 0x21, 0x00


	//----- nvinfo : EIATTR_KPARAM_INFO
	.align		4
.L_85:
        /*0068*/ 	.byte	0x04, 0x17
        /*006a*/ 	.short	(.L_87 - .L_86)
.L_86:
        /*006c*/ 	.word	0x00000000
        /*0070*/ 	.short	0x0003
        /*0072*/ 	.short	0x0018
        /*0074*/ 	.byte	0x00, 0xf5, 0x21, 0x00


	//----- nvinfo : EIATTR_KPARAM_INFO
	.align		4
.L_87:
        /*0078*/ 	.byte	0x04, 0x17
        /*007a*/ 	.short	(.L_89 - .L_88)
.L_88:
        /*007c*/ 	.word	0x00000000
        /*0080*/ 	.short	0x0002
        /*0082*/ 	.short	0x0010
        /*0084*/ 	.byte	0x00, 0xf5, 0x21, 0x00


	//----- nvinfo : EIATTR_KPARAM_INFO
	.align		4
.L_89:
        /*0088*/ 	.byte	0x04, 0x17
        /*008a*/ 	.short	(.L_91 - .L_90)
.L_90:
        /*008c*/ 	.word	0x00000000
        /*0090*/ 	.short	0x0001
        /*0092*/ 	.short	0x0008
        /*0094*/ 	.byte	0x00, 0xf5, 0x21, 0x00


	//----- nvinfo : EIATTR_KPARAM_INFO
	.align		4
.L_91:
        /*0098*/ 	.byte	0x04, 0x17
        /*009a*/ 	.short	(.L_93 - .L_92)
.L_92:
        /*009c*/ 	.word	0x00000000
        /*00a0*/ 	.short	0x0000
        /*00a2*/ 	.short	0x0000
        /*00a4*/ 	.byte	0x00, 0xf5, 0x21, 0x00


	//----- nvinfo : EIATTR_SPARSE_MMA_MASK
	.align		4
.L_93:
        /*00a8*/ 	.byte	0x03, 0x50
        /*00aa*/ 	.short	0x0000


	//----- nvinfo : EIATTR_MAXREG_COUNT
	.align		4
        /*00ac*/ 	.byte	0x03, 0x1b
        /*00ae*/ 	.short	0x00ff


	//----- nvinfo : EIATTR_MERCURY_ISA_VERSION
	.align		4
        /*00b0*/ 	.byte	0x03, 0x5f
        /*00b2*/ 	.short	0x0101


	//----- nvinfo : EIATTR_VRC_CTA_INIT_COUNT
	.align		4
        /*00b4*/ 	.byte	0x02, 0x4a
	.zero		1
	.zero		1


	//----- nvinfo : EIATTR_EXIT_INSTR_OFFSETS
	.align		4
        /*00b8*/ 	.byte	0x04, 0x1c
        /*00ba*/ 	.short	(.L_95 - .L_94)


	//   ....[0]....
.L_94:
        /*00bc*/ 	.word	0x000018d0


	//----- nvinfo : EIATTR_CBANK_PARAM_SIZE
	.align		4
.L_95:
        /*00c0*/ 	.byte	0x03, 0x19
        /*00c2*/ 	.short	0x0044


	//----- nvinfo : EIATTR_PARAM_CBANK
	.align		4
        /*00c4*/ 	.byte	0x04, 0x0a
        /*00c6*/ 	.short	(.L_97 - .L_96)
	.align		4
.L_96:
        /*00c8*/ 	.word	index@(.nv.constant0._Z21qkv_projection_kernelPKfS0_S0_S0_PfS1_S1_iii)
        /*00cc*/ 	.short	0x0380
        /*00ce*/ 	.short	0x0044


	//----- nvinfo : EIATTR_SW_WAR
	.align		4
.L_97:
        /*00d0*/ 	.byte	0x04, 0x36
        /*00d2*/ 	.short	(.L_99 - .L_98)
.L_98:
        /*00d4*/ 	.word	0x00000008
.L_99:


//--------------------- .nv.callgraph             --------------------------
	.section	.nv.callgraph,"",@"SHT_CUDA_CALLGRAPH"
	.align	4
	.sectionentsize	8
	.align		4
        /*0000*/ 	.word	0x00000000
	.align		4
        /*0004*/ 	.word	0xffffffff
	.align		4
        /*0008*/ 	.word	0x00000000
	.align		4
        /*000c*/ 	.word	0xfffffffe
	.align		4
        /*0010*/ 	.word	0x00000000
	.align		4
        /*0014*/ 	.word	0xfffffffd
	.align		4
        /*0018*/ 	.word	0x00000000
	.align		4
        /*001c*/ 	.word	0xfffffffc


//--------------------- .text._Z24output_projection_kernelPKfS0_Pfiii --------------------------
	.section	.text._Z24output_projection_kernelPKfS0_Pfiii,"ax",@progbits
	.align	128
        .global         _Z24output_projection_kernelPKfS0_Pfiii
        .type           _Z24output_projection_kernelPKfS0_Pfiii,@function
        .size           _Z24output_projection_kernelPKfS0_Pfiii,(.L_x_115 - _Z24output_projection_kernelPKfS0_Pfiii)
        .other          _Z24output_projection_kernelPKfS0_Pfiii,@"STO_CUDA_ENTRY STV_DEFAULT"
_Z24output_projection_kernelPKfS0_Pfiii:
.text._Z24output_projection_kernelPKfS0_Pfiii:
[----:B------:R-:W-:Y:S08]  /*0000*/  LDC R1, c[0x0][0x37c] ;  /* 0x0000df00ff017b82 */ /* 0x000ff00000000800 */
[----:B------:R-:W0:Y:S01]  /*0010*/  LDC R0, c[0x0][0x3a0] ;  /* 0x0000e800ff007b82 */ /* 0x000e220000000800 */
[----:B------:R-:W1:Y:S01]  /*0020*/  LDCU UR6, c[0x0][0x39c] ;  /* 0x00007380ff0677ac */ /* 0x000e620008000800 */
[----:B------:R-:W2:Y:S01]  /*0030*/  S2R R3, SR_TID.X ;  /* 0x0000000000037919 */ /* 0x000ea20000002100 */
[----:B------:R-:W-:Y:S01]  /*0040*/  HFMA2 R20, -RZ, RZ, 0, 0 ;  /* 0x00000000ff147431 */ /* 0x000fe200000001ff */
[----:B------:R-:W3:Y:S04]  /*0050*/  LDCU.64 UR8, c[0x0][0x358] ;  /* 0x00006b00ff0877ac */ /* 0x000ee80008000a00 */
[----:B------:R-:W-:Y:S08]  /*0060*/  S2UR UR4, SR_CTAID.X ;  /* 0x00000000000479c3 */ /* 0x000ff00000002500 */
[----:B------:R-:W1:Y:S01]  /*0070*/  S2UR UR5, SR_CTAID.Y ;  /* 0x00000000000579c3 */ /* 0x000e620000002600 */
[----:B0-----:R-:W-:Y:S01]  /*0080*/  ISETP.GE.AND P0, PT, R0, 0x1, PT ;  /* 0x000000010000780c */ /* 0x001fe20003f06270 */
[----:B-1----:R-:W-:-:S06]  /*0090*/  UIMAD UR4, UR4, UR6, UR5 ;  /* 0x00000006040472a4 */ /* 0x002fcc000f8e0205 */
[----:B------:R-:W-:-:S06]  /*00a0*/  IMAD R4, R0, UR4, RZ ;  /* 0x0000000400047c24 */ /* 0x000fcc000f8e02ff */
[----:B--23--:R-:W-:Y:S05]  /*00b0*/  @!P0 BRA `(.L_x_0) ;  /* 0x0000000400ec8947 */ /* 0x00cfea0003800000 */
[C---:B------:R-:W-:Y:S02]  /*00c0*/  ISETP.GE.U32.AND P1, PT, R0.reuse, 0x8, PT ;  /* 0x000000080000780c */ /* 0x040fe40003f26070 */
[----:B------:R-:W-:Y:S02]  /*00d0*/  LOP3.LUT R5, R0, 0x7, RZ, 0xc0, !PT ;  /* 0x0000000700057812 */ /* 0x000fe400078ec0ff */
[----:B------:R-:W-:Y:S02]  /*00e0*/  MOV R20, RZ ;  /* 0x000000ff00147202 */ /* 0x000fe40000000f00 */
[----:B------:R-:W-:Y:S02]  /*00f0*/  ISETP.NE.AND P0, PT, R5, RZ, PT ;  /* 0x000000ff0500720c */ /* 0x000fe40003f05270 */
[----:B------:R-:W-:-:S05]  /*0100*/  MOV R7, RZ ;  /* 0x000000ff00077202 */ /* 0x000fca0000000f00 */
[----:B------:R-:W-:Y:S06]  /*0110*/  @!P1 BRA `(.L_x_1) ;  /* 0x0000000000ec9947 */ /* 0x000fec0003800000 */
[----:B------:R-:W0:Y:S01]  /*0120*/  LDC.64 R12, c[0x0][0x388] ;  /* 0x0000e200ff0c7b82 */ /* 0x000e220000000a00 */
[C---:B------:R-:W-:Y:S01]  /*0130*/  LOP3.LUT R7, R0.reuse, 0x7ffffff8, RZ, 0xc0, !PT ;  /* 0x7ffffff800077812 */ /* 0x040fe200078ec0ff */
[C-C-:B------:R-:W-:Y:S01]  /*0140*/  IMAD R8, R0.reuse, 0x3, R3.reuse ;  /* 0x0000000300087824 */ /* 0x140fe200078e0203 */
[----:B------:R-:W-:Y:S01]  /*0150*/  IADD3 R29, PT, PT, R3, R0, RZ ;  /* 0x00000000031d7210 */ /* 0x000fe20007ffe0ff */
[C-C-:B------:R-:W-:Y:S01]  /*0160*/  IMAD R11, R0.reuse, 0x5, R3.reuse ;  /* 0x00000005000b7824 */ /* 0x140fe200078e0203 */
[C---:B------:R-:W-:Y:S01]  /*0170*/  SHF.L.U32 R9, R0.reuse, 0x3, RZ ;  /* 0x0000000300097819 */ /* 0x040fe200000006ff */
[C-C-:B------:R-:W-:Y:S01]  /*0180*/  IMAD R26, R0.reuse, 0x6, R3.reuse ;  /* 0x00000006001a7824 */ /* 0x140fe200078e0203 */
[CC--:B------:R-:W-:Y:S01]  /*0190*/  LEA R2, R0.reuse, R3.reuse, 0x1 ;  /* 0x0000000300027211 */ /* 0x0c0fe200078e08ff */
[C---:B------:R-:W-:Y:S01]  /*01a0*/  IMAD R27, R0.reuse, 0x7, R3 ;  /* 0x00000007001b7824 */ /* 0x040fe200078e0203 */
[----:B------:R-:W-:Y:S02]  /*01b0*/  LEA R10, R0, R3, 0x2 ;  /* 0x00000003000a7211 */ /* 0x000fe400078e10ff */
[----:B------:R-:W-:-:S02]  /*01c0*/  MOV R20, RZ ;  /* 0x000000ff00147202 */ /* 0x000fc40000000f00 */
[----:B------:R-:W-:Y:S02]  /*01d0*/  MOV R28, R4 ;  /* 0x00000004001c7202 */ /* 0x000fe40000000f00 */
[----:B------:R-:W-:Y:S01]  /*01e0*/  IADD3 R6, PT, PT, -R7, RZ, RZ ;  /* 0x000000ff07067210 */ /* 0x000fe20007ffe1ff */
[----:B0-----:R-:W-:-:S07]  /*01f0*/  IMAD.WIDE.U32 R14, R3, 0x4, R12 ;  /* 0x00000004030e7825 */ /* 0x001fce00078e000c */
.L_x_2:
[----:B------:R-:W0:Y:S01]  /*0200*/  LDC.64 R16, c[0x0][0x380] ;  /* 0x0000e000ff107b82 */ /* 0x000e220000000a00 */
[----:B------:R-:W-:Y:S01]  /*0210*/  IMAD.WIDE.U32 R18, R29, 0x4, R12 ;  /* 0x000000041d127825 */ /* 0x000fe200078e000c */
[----:B------:R-:W2:Y:S05]  /*0220*/  LDG.E R22, desc[UR8][R14.64] ;  /* 0x000000080e167981 */ /* 0x000eaa000c1e1900 */
[----:B------:R-:W3:Y:S01]  /*0230*/  LDG.E R18, desc[UR8][R18.64] ;  /* 0x0000000812127981 */ /* 0x000ee2000c1e1900 */
[----:B0-----:R-:W-:-:S05]  /*0240*/  IMAD.WIDE R16, R28, 0x4, R16 ;  /* 0x000000041c107825 */ /* 0x001fca00078e0210 */
[----:B------:R-:W2:Y:S04]  /*0250*/  LDG.E R21, desc[UR8][R16.64] ;  /* 0x0000000810157981 */ /* 0x000ea8000c1e1900 */
[----:B------:R-:W3:Y:S01]  /*0260*/  LDG.E R23, desc[UR8][R16.64+0x4] ;  /* 0x0000040810177981 */ /* 0x000ee2000c1e1900 */
[----:B------:R-:W-:-:S06]  /*0270*/  IMAD.WIDE.U32 R24, R2, 0x4, R12 ;  /* 0x0000000402187825 */ /* 0x000fcc00078e000c */
[----:B------:R-:W4:Y:S04]  /*0280*/  LDG.E R24, desc[UR8][R24.64] ;  /* 0x0000000818187981 */ /* 0x000f28000c1e1900 */
[----:B------:R-:W5:Y:S01]  /*0290*/  LDG.E R25, desc[UR8][R16.64+0x14] ;  /* 0x0000140810197981 */ /* 0x000f62000c1e1900 */
[----:B--2---:R-:W-:-:S03]  /*02a0*/  FFMA R20, R21, R22, R20 ;  /* 0x0000001615147223 */ /* 0x004fc60000000014 */
[----:B------:R-:W4:Y:S01]  /*02b0*/  LDG.E R21, desc[UR8][R16.64+0x8] ;  /* 0x0000080810157981 */ /* 0x000f22000c1e1900 */
[----:B---3--:R-:W-:Y:S01]  /*02c0*/  FFMA R20, R23, R18, R20 ;  /* 0x0000001217147223 */ /* 0x008fe20000000014 */
[----:B------:R-:W-:-:S06]  /*02d0*/  IMAD.WIDE.U32 R22, R8, 0x4, R12 ;  /* 0x0000000408167825 */ /* 0x000fcc00078e000c */
[----:B------:R-:W2:Y:S04]  /*02e0*/  LDG.E R22, desc[UR8][R22.64] ;  /* 0x0000000816167981 */ /* 0x000ea8000c1e1900 */
[----:B------:R-:W2:Y:S01]  /*02f0*/  LDG.E R23, desc[UR8][R16.64+0xc] ;  /* 0x00000c0810177981 */ /* 0x000ea2000c1e1900 */
[----:B------:R-:W-:-:S06]  /*0300*/  IMAD.WIDE.U32 R18, R10, 0x4, R12 ;  /* 0x000000040a127825 */ /* 0x000fcc00078e000c */
[----:B------:R-:W3:Y:S04]  /*0310*/  LDG.E R18, desc[UR8][R18.64] ;  /* 0x0000000812127981 */ /* 0x000ee8000c1e1900 */
[----:B------:R-:W3:Y:S01]  /*0320*/  LDG.E R19, desc[UR8][R16.64+0x10] ;  /* 0x0000100810137981 */ /* 0x000ee2000c1e1900 */
[----:B----4-:R-:W-:-:S04]  /*0330*/  FFMA R20, R21, R24, R20 ;  /* 0x0000001815147223 */ /* 0x010fc80000000014 */
[----:B--2---:R-:W-:Y:S01]  /*0340*/  FFMA R22, R23, R22, R20 ;  /* 0x0000001617167223 */ /* 0x004fe20000000014 */
[----:B------:R-:W-:-:S06]  /*0350*/  IMAD.WIDE.U32 R20, R11, 0x4, R12 ;  /* 0x000000040b147825 */ /* 0x000fcc00078e000c */
[----:B------:R-:W5:Y:S01]  /*0360*/  LDG.E R20, desc[UR8][R20.64] ;  /* 0x0000000814147981 */ /* 0x000f62000c1e1900 */
[----:B---3--:R-:W-:Y:S01]  /*0370*/  FFMA R24, R19, R18, R22 ;  /* 0x0000001213187223 */ /* 0x008fe20000000016 */
[----:B------:R-:W-:Y:S02]  /*0380*/  IMAD.WIDE.U32 R22, R26, 0x4, R12 ;  /* 0x000000041a167825 */ /* 0x000fe400078e000c */
[----:B------:R-:W2:Y:S04]  /*0390*/  LDG.E R19, desc[UR8][R16.64+0x18] ;  /* 0x0000180810137981 */ /* 0x000ea8000c1e1900 */
[----:B------:R-:W3:Y:S04]  /*03a0*/  LDG.E R21, desc[UR8][R16.64+0x1c] ;  /* 0x00001c0810157981 */ /* 0x000ee8000c1e1900 */
[----:B------:R-:W2:Y:S01]  /*03b0*/  LDG.E R22, desc[UR8][R22.64] ;  /* 0x0000000816167981 */ /* 0x000ea2000c1e1900 */
[----:B-----5:R-:W-:Y:S01]  /*03c0*/  FFMA R18, R25, R20, R24 ;  /* 0x0000001419127223 */ /* 0x020fe20000000018 */
[----:B------:R-:W-:-:S06]  /*03d0*/  IMAD.WIDE.U32 R24, R27, 0x4, R12 ;  /* 0x000000041b187825 */ /* 0x000fcc00078e000c */
[----:B------:R-:W3:Y:S01]  /*03e0*/  LDG.E R24, desc[UR8][R24.64] ;  /* 0x0000000818187981 */ /* 0x000ee2000c1e1900 */
[----:B------:R-:W-:-:S04]  /*03f0*/  IADD3 R6, PT, PT, R6, 0x8, RZ ;  /* 0x0000000806067810 */ /* 0x000fc80007ffe0ff */
[----:B------:R-:W-:Y:S01]  /*0400*/  ISETP.NE.AND P1, PT, R6, RZ, PT ;  /* 0x000000ff0600720c */ /* 0x000fe20003f25270 */
[C---:B------:R-:W-:Y:S01]  /*0410*/  IMAD.WIDE.U32 R14, R9.reuse, 0x4, R14 ;  /* 0x00000004090e7825 */ /* 0x040fe200078e000e */
[C---:B------:R-:W-:Y:S02]  /*0420*/  IADD3 R29, PT, PT, R9.reuse, R29, RZ ;  /* 0x0000001d091d7210 */ /* 0x040fe40007ffe0ff */
[----:B------:R-:W-:Y:S01]  /*0430*/  IADD3 R2, PT, PT, R9, R2, RZ ;  /* 0x0000000209027210 */ /* 0x000fe20007ffe0ff */
[----:B--2---:R-:W-:Y:S01]  /*0440*/  FFMA R18, R19, R22, R18 ;  /* 0x0000001613127223 */ /* 0x004fe20000000012 */
[C---:B------:R-:W-:Y:S02]  /*0450*/  IADD3 R8, PT, PT, R9.reuse, R8, RZ ;  /* 0x0000000809087210 */ /* 0x040fe40007ffe0ff */
[C---:B------:R-:W-:Y:S02]  /*0460*/  IADD3 R10, PT, PT, R9.reuse, R10, RZ ;  /* 0x0000000a090a7210 */ /* 0x040fe40007ffe0ff */
[----:B------:R-:W-:-:S02]  /*0470*/  IADD3 R11, PT, PT, R9, R11, RZ ;  /* 0x0000000b090b7210 */ /* 0x000fc40007ffe0ff */
[C---:B------:R-:W-:Y:S02]  /*0480*/  IADD3 R26, PT, PT, R9.reuse, R26, RZ ;  /* 0x0000001a091a7210 */ /* 0x040fe40007ffe0ff */
[----:B------:R-:W-:Y:S02]  /*0490*/  IADD3 R27, PT, PT, R9, R27, RZ ;  /* 0x0000001b091b7210 */ /* 0x000fe40007ffe0ff */
[----:B------:R-:W-:Y:S01]  /*04a0*/  IADD3 R28, PT, PT, R28, 0x8, RZ ;  /* 0x000000081c1c7810 */ /* 0x000fe20007ffe0ff */
[----:B---3--:R-:W-:Y:S01]  /*04b0*/  FFMA R20, R21, R24, R18 ;  /* 0x0000001815147223 */ /* 0x008fe20000000012 */
[----:B------:R-:W-:Y:S06]  /*04c0*/  @P1 BRA `(.L_x_2) ;  /* 0xfffffffc004c1947 */ /* 0x000fec000383ffff */
.L_x_1:
[----:B------:R-:W-:Y:S05]  /*04d0*/  @!P0 BRA `(.L_x_0) ;  /* 0x0000000000e48947 */ /* 0x000fea0003800000 */
[----:B------:R-:W-:Y:S02]  /*04e0*/  ISETP.GE.U32.AND P0, PT, R5, 0x4, PT ;  /* 0x000000040500780c */ /* 0x000fe40003f06070 */
[----:B------:R-:W-:-:S04]  /*04f0*/  LOP3.LUT R2, R0, 0x3, RZ, 0xc0, !PT ;  /* 0x0000000300027812 */ /* 0x000fc800078ec0ff */
[----:B------:R-:W-:-:S07]  /*0500*/  ISETP.NE.AND P1, PT, R2, RZ, PT ;  /* 0x000000ff0200720c */ /* 0x000fce0003f25270 */
[----:B------:R-:W-:Y:S06]  /*0510*/  @!P0 BRA `(.L_x_3) ;  /* 0x0000000000648947 */ /* 0x000fec0003800000 */
[----:B------:R-:W0:Y:S01]  /*0520*/  LDC.64 R8, c[0x0][0x388] ;  /* 0x0000e200ff087b82 */ /* 0x000e220000000a00 */
[----:B------:R-:W-:Y:S01]  /*0530*/  IMAD R17, R7, R0, R3 ;  /* 0x0000000007117224 */ /* 0x000fe200078e0203 */
[----:B------:R-:W-:-:S04]  /*0540*/  IADD3 R5, PT, PT, R4, R7, RZ ;  /* 0x0000000704057210 */ /* 0x000fc80007ffe0ff */
[-C--:B------:R-:W-:Y:S02]  /*0550*/  IADD3 R15, PT, PT, R17, R0.reuse, RZ ;  /* 0x00000000110f7210 */ /* 0x080fe40007ffe0ff */
[----:B------:R-:W1:Y:S02]  /*0560*/  LDC.64 R10, c[0x0][0x380] ;  /* 0x0000e000ff0a7b82 */ /* 0x000e640000000a00 */
[----:B------:R-:W-:Y:S01]  /*0570*/  IADD3 R19, PT, PT, R15, R0, RZ ;  /* 0x000000000f137210 */ /* 0x000fe20007ffe0ff */
[----:B0-----:R-:W-:-:S04]  /*0580*/  IMAD.WIDE.U32 R16, R17, 0x4, R8 ;  /* 0x0000000411107825 */ /* 0x001fc800078e0008 */
[----:B------:R-:W-:Y:S02]  /*0590*/  IMAD.WIDE.U32 R14, R15, 0x4, R8 ;  /* 0x000000040f0e7825 */ /* 0x000fe400078e0008 */
[----:B------:R-:W2:Y:S02]  /*05a0*/  LDG.E R16, desc[UR8][R16.64] ;  /* 0x0000000810107981 */ /* 0x000ea4000c1e1900 */
[----:B-1----:R-:W-:Y:S02]  /*05b0*/  IMAD.WIDE R10, R5, 0x4, R10 ;  /* 0x00000004050a7825 */ /* 0x002fe400078e020a */
[----:B------:R-:W3:Y:S02]  /*05c0*/  LDG.E R14, desc[UR8][R14.64] ;  /* 0x000000080e0e7981 */ /* 0x000ee4000c1e1900 */
[C-C-:B------:R-:W-:Y:S01]  /*05d0*/  IMAD.WIDE.U32 R12, R19.reuse, 0x4, R8.reuse ;  /* 0x00000004130c7825 */ /* 0x140fe200078e0008 */
[----:B------:R-:W-:Y:S01]  /*05e0*/  IADD3 R19, PT, PT, R19, R0, RZ ;  /* 0x0000000013137210 */ /* 0x000fe20007ffe0ff */
[----:B------:R-:W2:Y:S04]  /*05f0*/  LDG.E R5, desc[UR8][R10.64] ;  /* 0x000000080a057981 */ /* 0x000ea8000c1e1900 */
[----:B------:R-:W3:Y:S01]  /*0600*/  LDG.E R6, desc[UR8][R10.64+0x4] ;  /* 0x000004080a067981 */ /* 0x000ee2000c1e1900 */
[----:B------:R-:W-:-:S03]  /*0610*/  IMAD.WIDE.U32 R8, R19, 0x4, R8 ;  /* 0x0000000413087825 */ /* 0x000fc600078e0008 */
[----:B------:R-:W4:Y:S04]  /*0620*/  LDG.E R12, desc[UR8][R12.64] ;  /* 0x000000080c0c7981 */ /* 0x000f28000c1e1900 */
[----:B------:R-:W4:Y:S04]  /*0630*/  LDG.E R18, desc[UR8][R10.64+0x8] ;  /* 0x000008080a127981 */ /* 0x000f28000c1e1900 */
[----:B------:R-:W5:Y:S04]  /*0640*/  LDG.E R22, desc[UR8][R10.64+0xc] ;  /* 0x00000c080a167981 */ /* 0x000f68000c1e1900 */
[----:B------:R-:W5:Y:S01]  /*0650*/  LDG.E R8, desc[UR8][R8.64] ;  /* 0x0000000808087981 */ /* 0x000f62000c1e1900 */
[----:B------:R-:W-:Y:S01]  /*0660*/  IADD3 R7, PT, PT, R7, 0x4, RZ ;  /* 0x0000000407077810 */ /* 0x000fe20007ffe0ff */
[----:B--2---:R-:W-:-:S04]  /*0670*/  FFMA R5, R5, R16, R20 ;  /* 0x0000001005057223 */ /* 0x004fc80000000014 */
[----:B---3--:R-:W-:-:S04]  /*0680*/  FFMA R5, R6, R14, R5 ;  /* 0x0000000e06057223 */ /* 0x008fc80000000005 */
[----:B----4-:R-:W-:-:S04]  /*0690*/  FFMA R5, R18, R12, R5 ;  /* 0x0000000c12057223 */ /* 0x010fc80000000005 */
[----:B-----5:R-:W-:-:S07]  /*06a0*/  FFMA R20, R22, R8, R5 ;  /* 0x0000000816147223 */ /* 0x020fce0000000005 */
.L_x_3:
[----:B------:R-:W-:Y:S05]  /*06b0*/  @!P1 BRA `(.L_x_0) ;  /* 0x00000000006c9947 */ /* 0x000fea0003800000 */
[----:B------:R-:W0:Y:S01]  /*06c0*/  LDC.64 R16, c[0x0][0x388] ;  /* 0x0000e200ff107b82 */ /* 0x000e220000000a00 */
[----:B------:R-:W-:Y:S02]  /*06d0*/  ISETP.NE.AND P0, PT, R2, 0x1, PT ;  /* 0x000000010200780c */ /* 0x000fe40003f05270 */
[----:B------:R-:W-:-:S04]  /*06e0*/  LOP3.LUT R2, R0, 0x1, RZ, 0xc0, !PT ;  /* 0x0000000100027812 */ /* 0x000fc800078ec0ff */
[----:B------:R-:W-:Y:S01]  /*06f0*/  ISETP.NE.U32.AND P1, PT, R2, 0x1, PT ;  /* 0x000000010200780c */ /* 0x000fe20003f25070 */
[----:B------:R-:W1:Y:S06]  /*0700*/  LDC.64 R8, c[0x0][0x380] ;  /* 0x0000e000ff087b82 */ /* 0x000e6c0000000a00 */
[C---:B------:R-:W-:Y:S01]  /*0710*/  @P0 IMAD R15, R7.reuse, R0, R3 ;  /* 0x00000000070f0224 */ /* 0x040fe200078e0203 */
[----:B------:R-:W-:Y:S01]  /*0720*/  @P0 IADD3 R5, PT, PT, R4, R7, RZ ;  /* 0x0000000704050210 */ /* 0x000fe20007ffe0ff */
[----:B------:R-:W2:Y:S01]  /*0730*/  LDC.64 R12, c[0x0][0x380] ;  /* 0x0000e000ff0c7b82 */ /* 0x000ea20000000a00 */
[----:B------:R-:W-:-:S02]  /*0740*/  @P0 IADD3 R7, PT, PT, R7, 0x2, RZ ;  /* 0x0000000207070810 */ /* 0x000fc40007ffe0ff */
[----:B------:R-:W-:-:S05]  /*0750*/  @P0 IADD3 R19, PT, PT, R15, R0, RZ ;  /* 0x000000000f130210 */ /* 0x000fca0007ffe0ff */
[----:B------:R-:W3:Y:S01]  /*0760*/  LDC.64 R10, c[0x0][0x388] ;  /* 0x0000e200ff0a7b82 */ /* 0x000ee20000000a00 */
[----:B0-----:R-:W-:-:S04]  /*0770*/  @P0 IMAD.WIDE.U32 R14, R15, 0x4, R16 ;  /* 0x000000040f0e0825 */ /* 0x001fc800078e0010 */
[----:B------:R-:W-:Y:S02]  /*0780*/  @P0 IMAD.WIDE.U32 R16, R19, 0x4, R16 ;  /* 0x0000000413100825 */ /* 0x000fe400078e0010 */
[----:B------:R-:W4:Y:S02]  /*0790*/  @P0 LDG.E R14, desc[UR8][R14.64] ;  /* 0x000000080e0e0981 */ /* 0x000f24000c1e1900 */
[----:B-1----:R-:W-:Y:S01]  /*07a0*/  @P0 IMAD.WIDE R8, R5, 0x4, R8 ;  /* 0x0000000405080825 */ /* 0x002fe200078e0208 */
[----:B------:R-:W-:Y:S01]  /*07b0*/  @!P1 IADD3 R5, PT, PT, R4, R7, RZ ;  /* 0x0000000704059210 */ /* 0x000fe20007ffe0ff */
[----:B------:R-:W5:Y:S02]  /*07c0*/  @P0 LDG.E R16, desc[UR8][R16.64] ;  /* 0x0000000810100981 */ /* 0x000f64000c1e1900 */
[----:B------:R-:W-:Y:S02]  /*07d0*/  @!P1 IMAD R7, R7, R0, R3 ;  /* 0x0000000007079224 */ /* 0x000fe400078e0203 */
[----:B------:R-:W4:Y:S01]  /*07e0*/  @P0 LDG.E R19, desc[UR8][R8.64] ;  /* 0x0000000808130981 */ /* 0x000f22000c1e1900 */
[----:B--2---:R-:W-:-:S03]  /*07f0*/  @!P1 IMAD.WIDE R12, R5, 0x4, R12 ;  /* 0x00000004050c9825 */ /* 0x004fc600078e020c */
[----:B------:R-:W5:Y:S04]  /*0800*/  @P0 LDG.E R0, desc[UR8][R8.64+0x4] ;  /* 0x0000040808000981 */ /* 0x000f68000c1e1900 */
[----:B------:R-:W2:Y:S01]  /*0810*/  @!P1 LDG.E R13, desc[UR8][R12.64] ;  /* 0x000000080c0d9981 */ /* 0x000ea2000c1e1900 */
[----:B---3--:R-:W-:-:S06]  /*0820*/  @!P1 IMAD.WIDE.U32 R10, R7, 0x4, R10 ;  /* 0x00000004070a9825 */ /* 0x008fcc00078e000a */
[----:B------:R-:W2:Y:S01]  /*0830*/  @!P1 LDG.E R10, desc[UR8][R10.64] ;  /* 0x000000080a0a9981 */ /* 0x000ea2000c1e1900 */
[----:B----4-:R-:W-:-:S04]  /*0840*/  @P0 FFMA R19, R19, R14, R20 ;  /* 0x0000000e13130223 */ /* 0x010fc80000000014 */
[----:B-----5:R-:W-:-:S04]  /*0850*/  @P0 FFMA R20, R0, R16, R19 ;  /* 0x0000001000140223 */ /* 0x020fc80000000013 */
[----:B--2---:R-:W-:-:S07]  /*0860*/  @!P1 FFMA R20, R13, R10, R20 ;  /* 0x0000000a0d149223 */ /* 0x004fce0000000014 */
.L_x_0:
[----:B------:R-:W0:Y:S01]  /*0870*/  LDC.64 R6, c[0x0][0x390] ;  /* 0x0000e400ff067b82 */ /* 0x000e220000000a00 */
[----:B------:R-:W-:-:S05]  /*0880*/  IADD3 R3, PT, PT, R4, R3, RZ ;  /* 0x0000000304037210 */ /* 0x000fca0007ffe0ff */
[----:B0-----:R-:W-:-:S05]  /*0890*/  IMAD.WIDE R2, R3, 0x4, R6 ;  /* 0x0000000403027825 */ /* 0x001fca00078e0206 */
[----:B------:R-:W-:Y:S01]  /*08a0*/  STG.E desc[UR8][R2.64], R20 ;  /* 0x0000001402007986 */ /* 0x000fe2000c101908 */
[----:B------:R-:W-:Y:S05]  /*08b0*/  EXIT ;  /* 0x000000000000794d */ /* 0x000fea0003800000 */
.L_x_4:
[----:B------:R-:W-:-:S00]  /*08c0*/  BRA `(.L_x_4) ;  /* 0xfffffffc00fc7947 */ /* 0x000fc0000383ffff */
[----:B------:R-:W-:-:S00]  /*08d0*/  NOP ;  /* 0x0000000000007918 */ /* 0x000fc00000000000 */
        /* <DEDUP_REMOVED lines=10> */
.L_x_115:


//--------------------- .text._Z18masked_sdpa_kernelPKfS0_S0_S0_Pfiiii --------------------------
	.section	.text._Z18masked_sdpa_kernelPKfS0_S0_S0_Pfiiii,"ax",@progbits
	.align	128
        .global         _Z18masked_sdpa_kernelPKfS0_S0_S0_Pfiiii
        .type           _Z18masked_sdpa_kernelPKfS0_S0_S0_Pfiiii,@function
        .size           _Z18masked_sdpa_kernelPKfS0_S0_S0_Pfiiii,(.L_x_114 - _Z18masked_sdpa_kernelPKfS0_S0_S0_Pfiiii)
        .other          _Z18masked_sdpa_kernelPKfS0_S0_S0_Pfiiii,@"STO_CUDA_ENTRY STV_DEFAULT"
_Z18masked_sdpa_kernelPKfS0_S0_S0_Pfiiii:
.text._Z18masked_sdpa_kernelPKfS0_S0_S0_Pfiiii:
[----:B------:R-:W-:Y:S08]  /*0000*/  LDC R1, c[0x0][0x37c] ;  /* 0x0000df00ff017b82 */ /* 0x000ff00000000800 */
[----:B------:R-:W0:Y:S01]  /*0010*/  LDC.64 R2, c[0x0][0x3b0] ;  /* 0x0000ec00ff027b82 */ /* 0x000e220000000a00 */
[----:B------:R-:W1:Y:S01]  /*0020*/  S2R R13, SR_CTAID.Z ;  /* 0x00000000000d7919 */ /* 0x000e620000002700 */
[----:B------:R-:W2:Y:S01]  /*0030*/  LDCU UR4, c[0x0][0x3ac] ;  /* 0x00007580ff0477ac */ /* 0x000ea20008000800 */
[----:B------:R-:W-:Y:S01]  /*0040*/  BSSY.RECONVERGENT B0, `(.L_x_5) ;  /* 0x000039d000007945 */ /* 0x000fe20003800200 */
[----:B------:R-:W3:Y:S01]  /*0050*/  LDCU.64 UR8, c[0x0][0x358] ;  /* 0x00006b00ff0877ac */ /* 0x000ee20008000a00 */
[----:B0-----:R-:W-:-:S04]  /*0060*/  IABS R9, R3 ;  /* 0x0000000300097213 */ /* 0x001fc80000000000 */
[----:B------:R-:W0:Y:S08]  /*0070*/  I2F.RP R0, R9 ;  /* 0x0000000900007306 */ /* 0x000e300000209400 */
[----:B0-----:R-:W0:Y:S02]  /*0080*/  MUFU.RCP R0, R0 ;  /* 0x0000000000007308 */ /* 0x001e240000001000 */
[----:B0-----:R-:W-:-:S06]  /*0090*/  VIADD R4, R0, 0xffffffe ;  /* 0x0ffffffe00047836 */ /* 0x001fcc0000000000 */
[----:B------:R0:W4:Y:S02]  /*00a0*/  F2I.FTZ.U32.TRUNC.NTZ R5, R4 ;  /* 0x0000000400057305 */ /* 0x000124000021f000 */
[----:B0-----:R-:W-:Y:S02]  /*00b0*/  IMAD.MOV.U32 R4, RZ, RZ, RZ ;  /* 0x000000ffff047224 */ /* 0x001fe400078e00ff */
[----:B----4-:R-:W-:-:S04]  /*00c0*/  IMAD.MOV R6, RZ, RZ, -R5 ;  /* 0x000000ffff067224 */ /* 0x010fc800078e0a05 */
[----:B------:R-:W-:Y:S01]  /*00d0*/  IMAD R7, R6, R9, RZ ;  /* 0x0000000906077224 */ /* 0x000fe200078e02ff */
[----:B------:R-:W-:-:S03]  /*00e0*/  IABS R6, R2 ;  /* 0x0000000200067213 */ /* 0x000fc60000000000 */
[----:B------:R-:W-:Y:S01]  /*00f0*/  IMAD.HI.U32 R5, R5, R7, R4 ;  /* 0x0000000705057227 */ /* 0x000fe200078e0004 */
[----:B------:R-:W-:Y:S01]  /*0100*/  LOP3.LUT R4, R2, R3, RZ, 0x3c, !PT ;  /* 0x0000000302047212 */ /* 0x000fe200078e3cff */
[----:B------:R-:W0:Y:S03]  /*0110*/  S2R R7, SR_CTAID.X ;  /* 0x0000000000077919 */ /* 0x000e260000002500 */
[----:B------:R-:W-:Y:S01]  /*0120*/  ISETP.GE.AND P2, PT, R4, RZ, PT ;  /* 0x000000ff0400720c */ /* 0x000fe20003f46270 */
[----:B------:R-:W-:Y:S01]  /*0130*/  IMAD.HI.U32 R8, R5, R6, RZ ;  /* 0x0000000605087227 */ /* 0x000fe200078e00ff */
[----:B--2---:R-:W-:Y:S01]  /*0140*/  MOV R4, UR4 ;  /* 0x0000000400047c02 */ /* 0x004fe20008000f00 */
[----:B------:R-:W2:Y:S03]  /*0150*/  S2R R5, SR_CTAID.Y ;  /* 0x0000000000057919 */ /* 0x000ea60000002600 */
[----:B------:R-:W-:-:S05]  /*0160*/  IADD3 R0, PT, PT, -R8, RZ, RZ ;  /* 0x000000ff08007210 */ /* 0x000fca0007ffe1ff */
[----:B------:R-:W-:-:S05]  /*0170*/  IMAD R0, R9, R0, R6 ;  /* 0x0000000009007224 */ /* 0x000fca00078e0206 */
[----:B------:R-:W-:-:S13]  /*0180*/  ISETP.GT.U32.AND P1, PT, R9, R0, PT ;  /* 0x000000000900720c */ /* 0x000fda0003f24070 */
[----:B------:R-:W-:Y:S02]  /*0190*/  @!P1 IMAD.IADD R0, R0, 0x1, -R9 ;  /* 0x0000000100009824 */ /* 0x000fe400078e0a09 */
[----:B------:R-:W-:Y:S01]  /*01a0*/  @!P1 VIADD R8, R8, 0x1 ;  /* 0x0000000108089836 */ /* 0x000fe20000000000 */
[----:B------:R-:W-:Y:S01]  /*01b0*/  ISETP.NE.AND P1, PT, R3, RZ, PT ;  /* 0x000000ff0300720c */ /* 0x000fe20003f25270 */
[-C--:B0-----:R-:W-:Y:S01]  /*01c0*/  IMAD R7, R7, R4.reuse, RZ ;  /* 0x0000000407077224 */ /* 0x081fe200078e02ff */
[----:B------:R-:W-:Y:S02]  /*01d0*/  ISETP.GE.U32.AND P0, PT, R0, R9, PT ;  /* 0x000000090000720c */ /* 0x000fe40003f06070 */
[----:B------:R-:W0:Y:S01]  /*01e0*/  S2R R0, SR_TID.X ;  /* 0x0000000000007919 */ /* 0x000e220000002100 */
[----:B------:R-:W-:-:S10]  /*01f0*/  IMAD R6, R7, R4, RZ ;  /* 0x0000000407067224 */ /* 0x000fd400078e02ff */
[----:B------:R-:W-:-:S04]  /*0200*/  @P0 VIADD R8, R8, 0x1 ;  /* 0x0000000108080836 */ /* 0x000fc80000000000 */
[----:B------:R-:W-:Y:S01]  /*0210*/  @!P2 IMAD.MOV R8, RZ, RZ, -R8 ;  /* 0x000000ffff08a224 */ /* 0x000fe200078e0a08 */
[----:B------:R-:W-:Y:S01]  /*0220*/  @!P1 LOP3.LUT R8, RZ, R3, RZ, 0x33, !PT ;  /* 0x00000003ff089212 */ /* 0x000fe200078e33ff */
[-C--:B-1----:R-:W-:Y:S02]  /*0230*/  IMAD R3, R13, R2.reuse, RZ ;  /* 0x000000020d037224 */ /* 0x082fe400078e02ff */
[----:B------:R-:W-:Y:S02]  /*0240*/  IMAD R2, R7, R2, RZ ;  /* 0x0000000207027224 */ /* 0x000fe400078e02ff */
[----:B--2---:R-:W-:Y:S01]  /*0250*/  IMAD R5, R8, R5, RZ ;  /* 0x0000000508057224 */ /* 0x004fe200078e02ff */
[----:B------:R-:W-:Y:S01]  /*0260*/  SHF.R.S32.HI R12, RZ, 0x1f, R3 ;  /* 0x0000001fff0c7819 */ /* 0x000fe20000011403 */
[----:B------:R-:W-:Y:S01]  /*0270*/  IMAD R13, R13, R4, RZ ;  /* 0x000000040d0d7224 */ /* 0x000fe200078e02ff */
[----:B------:R-:W-:Y:S02]  /*0280*/  SHF.R.S32.HI R11, RZ, 0x1f, R2 ;  /* 0x0000001fff0b7819 */ /* 0x000fe40000011402 */
[----:B------:R-:W-:-:S02]  /*0290*/  SHF.R.S32.HI R14, RZ, 0x1f, R5 ;  /* 0x0000001fff0e7819 */ /* 0x000fc40000011405 */
[----:B------:R-:W-:Y:S02]  /*02a0*/  IADD3 R9, P1, P2, R5, R2, R3 ;  /* 0x0000000205097210 */ /* 0x000fe40007a3e003 */
[----:B------:R-:W-:Y:S02]  /*02b0*/  IADD3 R10, P3, PT, R2, R5, RZ ;  /* 0x00000005020a7210 */ /* 0x000fe40007f7e0ff */
[----:B0-----:R-:W-:Y:S02]  /*02c0*/  ISETP.NE.AND P0, PT, R0, RZ, PT ;  /* 0x000000ff0000720c */ /* 0x001fe40003f05270 */
[----:B------:R-:W-:Y:S02]  /*02d0*/  IADD3 R6, P4, PT, R6, R13, RZ ;  /* 0x0000000d06067210 */ /* 0x000fe40007f9e0ff */
[----:B------:R-:W-:Y:S01]  /*02e0*/  IADD3.X R12, PT, PT, R14, R11, R12, P1, P2 ;  /* 0x0000000b0e0c7210 */ /* 0x000fe20000fe440c */
[----:B------:R-:W-:Y:S01]  /*02f0*/  IMAD.X R11, R11, 0x1, R14, P3 ;  /* 0x000000010b0b7824 */ /* 0x000fe200018e060e */
[----:B------:R-:W-:-:S07]  /*0300*/  LEA.HI.X.SX32 R20, R13, RZ, 0x1, P4 ;  /* 0x000000ff0d147211 */ /* 0x000fce00020f0eff */
[----:B---3--:R-:W-:Y:S05]  /*0310*/  @P0 BRA `(.L_x_6) ;  /* 0x0000003400bc0947 */ /* 0x008fea0003800000 */
[----:B------:R-:W-:-:S13]  /*0320*/  ISETP.GE.AND P0, PT, R4, 0x1, PT ;  /* 0x000000010400780c */ /* 0x000fda0003f06270 */
[----:B------:R-:W-:Y:S05]  /*0330*/  @!P0 BRA `(.L_x_7) ;  /* 0x0000001400908947 */ /* 0x000fea0003800000 */
[----:B------:R-:W-:Y:S02]  /*0340*/  I2FP.F32.S32 R4, R8 ;  /* 0x0000000800047245 */ /* 0x000fe40000201400 */
[----:B------:R-:W-:Y:S02]  /*0350*/  ISETP.GE.AND P1, PT, R8, 0x1, PT ;  /* 0x000000010800780c */ /* 0x000fe40003f26270 */
[----:B------:R0:W1:Y:S01]  /*0360*/  MUFU.RSQ R15, R4 ;  /* 0x00000004000f7308 */ /* 0x0000620000001400 */
[----:B------:R-:W-:-:S05]  /*0370*/  VIADD R13, R4, 0xf3000000 ;  /* 0xf3000000040d7836 */ /* 0x000fca0000000000 */
[----:B------:R-:W-:-:S13]  /*0380*/  ISETP.GT.U32.AND P0, PT, R13, 0x727fffff, PT ;  /* 0x727fffff0d00780c */ /* 0x000fda0003f04070 */
[----:B01----:R-:W-:Y:S05]  /*0390*/  @!P0 BRA `(.L_x_8) ;  /* 0x00000000000c8947 */ /* 0x003fea0003800000 */
[----:B------:R-:W-:-:S07]  /*03a0*/  MOV R16, 0x3c0 ;  /* 0x000003c000107802 */ /* 0x000fce0000000f00 */
[----:B------:R-:W-:Y:S05]  /*03b0*/  CALL.REL.NOINC `($__internal_0_$__cuda_sm20_sqrt_rn_f32_slowpath) ;  /* 0x0000004000447944 */ /* 0x000fea0003c00000 */
[----:B------:R-:W-:Y:S05]  /*03c0*/  BRA `(.L_x_9) ;  /* 0x0000000000107947 */ /* 0x000fea0003800000 */
.L_x_8:
[----:B------:R-:W-:Y:S01]  /*03d0*/  FMUL.FTZ R13, R4, R15 ;  /* 0x0000000f040d7220 */ /* 0x000fe20000410000 */
[----:B------:R-:W-:-:S03]  /*03e0*/  FMUL.FTZ R14, R15, 0.5 ;  /* 0x3f0000000f0e7820 */ /* 0x000fc60000410000 */
[----:B------:R-:W-:-:S04]  /*03f0*/  FFMA R4, -R13, R13, R4 ;  /* 0x0000000d0d047223 */ /* 0x000fc80000000104 */
[----:B------:R-:W-:-:S07]  /*0400*/  FFMA R13, R4, R14, R13 ;  /* 0x0000000e040d7223 */ /* 0x000fce000000000d */
.L_x_9:
[----:B------:R-:W-:Y:S05]  /*0410*/  @!P1 BRA `(.L_x_10) ;  /* 0x0000000800749947 */ /* 0x000fea0003800000 */
[----:B------:R-:W0:Y:S01]  /*0420*/  LDC.64 R14, c[0x0][0x380] ;  /* 0x0000e000ff0e7b82 */ /* 0x000e220000000a00 */
[C---:B------:R-:W-:Y:S01]  /*0430*/  LOP3.LUT R22, R8.reuse, 0x7ffffff8, RZ, 0xc0, !PT ;  /* 0x7ffffff808167812 */ /* 0x040fe200078ec0ff */
[----:B------:R-:W-:Y:S01]  /*0440*/  HFMA2 R23, -RZ, RZ, 0, 0 ;  /* 0x00000000ff177431 */ /* 0x000fe200000001ff */
[----:B------:R-:W-:-:S03]  /*0450*/  LOP3.LUT R21, R8, 0x7, RZ, 0xc0, !PT ;  /* 0x0000000708157812 */ /* 0x000fc600078ec0ff */
[----:B------:R-:W-:Y:S01]  /*0460*/  IMAD.MOV R22, RZ, RZ, -R22 ;  /* 0x000000ffff167224 */ /* 0x000fe200078e0a16 */
[----:B0-----:R-:W-:-:S04]  /*0470*/  LEA R14, P0, R9, R14, 0x2 ;  /* 0x0000000e090e7211 */ /* 0x001fc800078010ff */
[----:B------:R-:W-:Y:S02]  /*0480*/  IADD3 R18, P1, PT, R14, 0x10, RZ ;  /* 0x000000100e127810 */ /* 0x000fe40007f3e0ff */
[----:B------:R-:W-:-:S05]  /*0490*/  LEA.HI.X R15, R9, R15, R12, 0x2, P0 ;  /* 0x0000000f090f7211 */ /* 0x000fca00000f140c */
[----:B------:R-:W-:-:S07]  /*04a0*/  IMAD.X R19, RZ, RZ, R15, P1 ;  /* 0x000000ffff137224 */ /* 0x000fce00008e060f */
.L_x_17:
[----:B------:R-:W0:Y:S01]  /*04b0*/  LDCU UR4, c[0x0][0x3b0] ;  /* 0x00007600ff0477ac */ /* 0x000e220008000800 */
[----:B------:R-:W-:Y:S01]  /*04c0*/  ISETP.GE.U32.AND P0, PT, R8, 0x8, PT ;  /* 0x000000080800780c */ /* 0x000fe20003f06070 */
[----:B------:R-:W-:Y:S01]  /*04d0*/  IMAD.MOV.U32 R29, RZ, RZ, RZ ;  /* 0x000000ffff1d7224 */ /* 0x000fe200078e00ff */
[----:B------:R-:W-:Y:S01]  /*04e0*/  MOV R24, RZ ;  /* 0x000000ff00187202 */ /* 0x000fe20000000f00 */
[----:B0-----:R-:W-:-:S10]  /*04f0*/  IMAD R4, R23, UR4, RZ ;  /* 0x0000000417047c24 */ /* 0x001fd4000f8e02ff */
[----:B------:R-:W-:Y:S05]  /*0500*/  @!P0 BRA `(.L_x_11) ;  /* 0x0000000000ac8947 */ /* 0x000fea0003800000 */
[----:B------:R-:W-:Y:S01]  /*0510*/  IMAD.MOV.U32 R29, RZ, RZ, RZ ;  /* 0x000000ffff1d7224 */ /* 0x000fe200078e00ff */
[----:B------:R-:W-:Y:S01]  /*0520*/  MOV R27, R19 ;  /* 0x00000013001b7202 */ /* 0x000fe20000000f00 */
[----:B------:R-:W-:Y:S01]  /*0530*/  IMAD.MOV.U32 R17, RZ, RZ, R4 ;  /* 0x000000ffff117224 */ /* 0x000fe200078e0004 */
[----:B------:R-:W-:Y:S01]  /*0540*/  LOP3.LUT R24, R8, 0x7ffffff8, RZ, 0xc0, !PT ;  /* 0x7ffffff808187812 */ /* 0x000fe200078ec0ff */
[----:B------:R-:W-:Y:S02]  /*0550*/  IMAD.MOV.U32 R26, RZ, RZ, R18 ;  /* 0x000000ffff1a7224 */ /* 0x000fe400078e0012 */
[----:B------:R-:W-:-:S07]  /*0560*/  IMAD.MOV.U32 R16, RZ, RZ, R22 ;  /* 0x000000ffff107224 */ /* 0x000fce00078e0016 */
.L_x_12:
[----:B------:R-:W0:Y:S01]  /*0570*/  LDC.64 R14, c[0x0][0x388] ;  /* 0x0000e200ff0e7b82 */ /* 0x000e220000000a00 */
[----:B------:R-:W-:-:S04]  /*0580*/  IADD3 R25, P0, PT, R17, R10, RZ ;  /* 0x0000000a11197210 */ /* 0x000fc80007f1e0ff */
[----:B0-----:R-:W-:Y:S02]  /*0590*/  LEA R30, P1, R25, R14, 0x2 ;  /* 0x0000000e191e7211 */ /* 0x001fe400078210ff */
[----:B------:R-:W-:-:S04]  /*05a0*/  LEA.HI.X.SX32 R14, R17, R11, 0x1, P0 ;  /* 0x0000000b110e7211 */ /* 0x000fc800000f0eff */
[----:B------:R-:W-:Y:S01]  /*05b0*/  LEA.HI.X R31, R25, R15, R14, 0x2, P1 ;  /* 0x0000000f191f7211 */ /* 0x000fe200008f140e */
[----:B------:R-:W-:Y:S02]  /*05c0*/  IMAD.MOV.U32 R14, RZ, RZ, R26 ;  /* 0x000000ffff0e7224 */ /* 0x000fe400078e001a */
[----:B------:R-:W-:Y:S02]  /*05d0*/  IMAD.MOV.U32 R15, RZ, RZ, R27 ;  /* 0x000000ffff0f7224 */ /* 0x000fe400078e001b */
[----:B------:R-:W2:Y:S04]  /*05e0*/  LDG.E R25, desc[UR8][R30.64] ;  /* 0x000000081e197981 */ /* 0x000ea8000c1e1900 */
[----:B------:R-:W2:Y:S04]  /*05f0*/  LDG.E R26, desc[UR8][R14.64+-0x10] ;  /* 0xfffff0080e1a7981 */ /* 0x000ea8000c1e1900 */
[----:B------:R-:W3:Y:S01]  /*0600*/  LDG.E R27, desc[UR8][R30.64+0x4] ;  /* 0x000004081e1b7981 */ /* 0x000ee2000c1e1900 */
[----:B--2---:R-:W-:-:S03]  /*0610*/  FFMA R25, R26, R25, R29 ;  /* 0x000000191a197223 */ /* 0x004fc6000000001d */
[----:B------:R-:W3:Y:S04]  /*0620*/  LDG.E R26, desc[UR8][R14.64+-0xc] ;  /* 0xfffff4080e1a7981 */ /* 0x000ee8000c1e1900 */
[----:B------:R-:W2:Y:S01]  /*0630*/  LDG.E R29, desc[UR8][R30.64+0x1c] ;  /* 0x00001c081e1d7981 */ /* 0x000ea2000c1e1900 */
[----:B---3--:R-:W-:-:S03]  /*0640*/  FFMA R25, R26, R27, R25 ;  /* 0x0000001b1a197223 */ /* 0x008fc60000000019 */
[----:B------:R-:W3:Y:S04]  /*0650*/  LDG.E R26, desc[UR8][R14.64+-0x8] ;  /* 0xfffff8080e1a7981 */ /* 0x000ee8000c1e1900 */
[----:B------:R-:W3:Y:S02]  /*0660*/  LDG.E R27, desc[UR8][R30.64+0x8] ;  /* 0x000008081e1b7981 */ /* 0x000ee4000c1e1900 */
[----:B---3--:R-:W-:Y:S02]  /*0670*/  FFMA R25, R26, R27, R25 ;  /* 0x0000001b1a197223 */ /* 0x008fe40000000019 */
[----:B------:R-:W3:Y:S04]  /*0680*/  LDG.E R26, desc[UR8][R14.64+-0x4] ;  /* 0xfffffc080e1a7981 */ /* 0x000ee8000c1e1900 */
[----:B------:R-:W3:Y:S02]  /*0690*/  LDG.E R27, desc[UR8][R30.64+0xc] ;  /* 0x00000c081e1b7981 */ /* 0x000ee4000c1e1900 */
[----:B---3--:R-:W-:-:S02]  /*06a0*/  FFMA R25, R26, R27, R25 ;  /* 0x0000001b1a197223 */ /* 0x008fc40000000019 */
[----:B------:R-:W3:Y:S04]  /*06b0*/  LDG.E R26, desc[UR8][R14.64] ;  /* 0x000000080e1a7981 */ /* 0x000ee8000c1e1900 */
[----:B------:R-:W3:Y:S02]  /*06c0*/  LDG.E R27, desc[UR8][R30.64+0x10] ;  /* 0x000010081e1b7981 */ /* 0x000ee4000c1e1900 */
[----:B---3--:R-:W-:Y:S02]  /*06d0*/  FFMA R25, R26, R27, R25 ;  /* 0x0000001b1a197223 */ /* 0x008fe40000000019 */
[----:B------:R-:W3:Y:S04]  /*06e0*/  LDG.E R26, desc[UR8][R14.64+0x4] ;  /* 0x000004080e1a7981 */ /* 0x000ee8000c1e1900 */
[----:B------:R-:W3:Y:S02]  /*06f0*/  LDG.E R27, desc[UR8][R30.64+0x14] ;  /* 0x000014081e1b7981 */ /* 0x000ee4000c1e1900 */
[----:B---3--:R-:W-:-:S02]  /*0700*/  FFMA R25, R26, R27, R25 ;  /* 0x0000001b1a197223 */ /* 0x008fc40000000019 */
[----:B------:R-:W3:Y:S04]  /*0710*/  LDG.E R26, desc[UR8][R14.64+0x8] ;  /* 0x000008080e1a7981 */ /* 0x000ee8000c1e1900 */
[----:B------:R-:W3:Y:S01]  /*0720*/  LDG.E R27, desc[UR8][R30.64+0x18] ;  /* 0x000018081e1b7981 */ /* 0x000ee2000c1e1900 */
[----:B------:R-:W-:-:S04]  /*0730*/  IADD3 R16, PT, PT, R16, 0x8, RZ ;  /* 0x0000000810107810 */ /* 0x000fc80007ffe0ff */
[----:B------:R-:W-:Y:S01]  /*0740*/  ISETP.NE.AND P0, PT, R16, RZ, PT ;  /* 0x000000ff1000720c */ /* 0x000fe20003f05270 */
[----:B---3--:R-:W-:Y:S02]  /*0750*/  FFMA R25, R26, R27, R25 ;  /* 0x0000001b1a197223 */ /* 0x008fe40000000019 */
[----:B------:R-:W2:Y:S01]  /*0760*/  LDG.E R26, desc[UR8][R14.64+0xc] ;  /* 0x00000c080e1a7981 */ /* 0x000ea2000c1e1900 */
[----:B------:R-:W-:Y:S02]  /*0770*/  VIADD R17, R17, 0x8 ;  /* 0x0000000811117836 */ /* 0x000fe40000000000 */
[----:B--2---:R-:W-:Y:S01]  /*0780*/  FFMA R29, R26, R29, R25 ;  /* 0x0000001d1a1d7223 */ /* 0x004fe20000000019 */
[----:B------:R-:W-:-:S05]  /*0790*/  IADD3 R26, P1, PT, R14, 0x20, RZ ;  /* 0x000000200e1a7810 */ /* 0x000fca0007f3e0ff */
[----:B------:R-:W-:Y:S01]  /*07a0*/  IMAD.X R27, RZ, RZ, R15, P1 ;  /* 0x000000ffff1b7224 */ /* 0x000fe200008e060f */
[----:B------:R-:W-:Y:S07]  /*07b0*/  @P0 BRA `(.L_x_12) ;  /* 0xfffffffc006c0947 */ /* 0x000fee000383ffff */
.L_x_11:
[----:B------:R-:W-:-:S13]  /*07c0*/  ISETP.NE.AND P0, PT, R21, RZ, PT ;  /* 0x000000ff1500720c */ /* 0x000fda0003f05270 */
[----:B------:R-:W-:Y:S05]  /*07d0*/  @!P0 BRA `(.L_x_13) ;  /* 0x0000000400008947 */ /* 0x000fea0003800000 */
[----:B------:R-:W-:-:S05]  /*07e0*/  VIADD R14, R21, 0xffffffff ;  /* 0xffffffff150e7836 */ /* 0x000fca0000000000 */
[----:B------:R-:W-:-:S13]  /*07f0*/  ISETP.GE.U32.AND P0, PT, R14, 0x3, PT ;  /* 0x000000030e00780c */ /* 0x000fda0003f06070 */
[----:B------:R-:W-:Y:S05]  /*0800*/  @!P0 BRA `(.L_x_14) ;  /* 0x0000000000608947 */ /* 0x000fea0003800000 */
[----:B------:R-:W0:Y:S01]  /*0810*/  LDC.64 R14, c[0x0][0x380] ;  /* 0x0000e000ff0e7b82 */ /* 0x000e220000000a00 */
[----:B------:R-:W-:Y:S01]  /*0820*/  IADD3 R17, P0, PT, R24, R9, RZ ;  /* 0x0000000918117210 */ /* 0x000fe20007f1e0ff */
[----:B------:R-:W-:-:S03]  /*0830*/  IMAD.IADD R26, R4, 0x1, R24 ;  /* 0x00000001041a7824 */ /* 0x000fc600078e0218 */
[C---:B0-----:R-:W-:Y:S02]  /*0840*/  LEA R16, P1, R17.reuse, R14, 0x2 ;  /* 0x0000000e11107211 */ /* 0x041fe400078210ff */
[----:B------:R-:W-:Y:S02]  /*0850*/  IADD3.X R14, PT, PT, RZ, R12, RZ, P0, !PT ;  /* 0x0000000cff0e7210 */ /* 0x000fe400007fe4ff */
[C---:B------:R-:W-:Y:S02]  /*0860*/  IADD3 R25, P0, PT, R26.reuse, R10, RZ ;  /* 0x0000000a1a197210 */ /* 0x040fe40007f1e0ff */
[----:B------:R-:W-:Y:S02]  /*0870*/  LEA.HI.X R17, R17, R15, R14, 0x2, P1 ;  /* 0x0000000f11117211 */ /* 0x000fe400008f140e */
[----:B------:R-:W0:Y:S01]  /*0880*/  LDC.64 R14, c[0x0][0x388] ;  /* 0x0000e200ff0e7b82 */ /* 0x000e220000000a00 */
[----:B------:R-:W-:Y:S02]  /*0890*/  LEA.HI.X.SX32 R26, R26, R11, 0x1, P0 ;  /* 0x0000000b1a1a7211 */ /* 0x000fe400000f0eff */
[----:B------:R-:W2:Y:S01]  /*08a0*/  LDG.E R28, desc[UR8][R16.64+0xc] ;  /* 0x00000c08101c7981 */ /* 0x000ea2000c1e1900 */
[----:B0-----:R-:W-:-:S04]  /*08b0*/  LEA R14, P0, R25, R14, 0x2 ;  /* 0x0000000e190e7211 */ /* 0x001fc800078010ff */
[----:B------:R-:W-:Y:S02]  /*08c0*/  LEA.HI.X R15, R25, R15, R26, 0x2, P0 ;  /* 0x0000000f190f7211 */ /* 0x000fe400000f141a */
[----:B------:R-:W3:Y:S04]  /*08d0*/  LDG.E R26, desc[UR8][R16.64] ;  /* 0x00000008101a7981 */ /* 0x000ee8000c1e1900 */
[----:B------:R-:W3:Y:S04]  /*08e0*/  LDG.E R25, desc[UR8][R14.64] ;  /* 0x000000080e197981 */ /* 0x000ee8000c1e1900 */
[----:B------:R-:W4:Y:S01]  /*08f0*/  LDG.E R27, desc[UR8][R14.64+0x4] ;  /* 0x000004080e1b7981 */ /* 0x000f22000c1e1900 */
[----:B---3--:R-:W-:-:S03]  /*0900*/  FFMA R25, R26, R25, R29 ;  /* 0x000000191a197223 */ /* 0x008fc6000000001d */
[----:B------:R-:W4:Y:S04]  /*0910*/  LDG.E R26, desc[UR8][R16.64+0x4] ;  /* 0x00000408101a7981 */ /* 0x000f28000c1e1900 */
[----:B------:R-:W2:Y:S01]  /*0920*/  LDG.E R29, desc[UR8][R14.64+0xc] ;  /* 0x00000c080e1d7981 */ /* 0x000ea2000c1e1900 */
[----:B----4-:R-:W-:-:S03]  /*0930*/  FFMA R25, R26, R27, R25 ;  /* 0x0000001b1a197223 */ /* 0x010fc60000000019 */
[----:B------:R-:W3:Y:S04]  /*0940*/  LDG.E R26, desc[UR8][R16.64+0x8] ;  /* 0x00000808101a7981 */ /* 0x000ee8000c1e1900 */
[----:B------:R-:W3:Y:S01]  /*0950*/  LDG.E R27, desc[UR8][R14.64+0x8] ;  /* 0x000008080e1b7981 */ /* 0x000ee2000c1e1900 */
[----:B------:R-:W-:Y:S02]  /*0960*/  VIADD R24, R24, 0x4 ;  /* 0x0000000418187836 */ /* 0x000fe40000000000 */
[----:B---3--:R-:W-:-:S04]  /*0970*/  FFMA R25, R26, R27, R25 ;  /* 0x0000001b1a197223 */ /* 0x008fc80000000019 */
[----:B--2---:R-:W-:-:S07]  /*0980*/  FFMA R29, R28, R29, R25 ;  /* 0x0000001d1c1d7223 */ /* 0x004fce0000000019 */
.L_x_14:
[----:B------:R-:W-:-:S13]  /*0990*/  LOP3.LUT P0, R16, R8, 0x3, RZ, 0xc0, !PT ;  /* 0x0000000308107812 */ /* 0x000fda000780c0ff */
[----:B------:R-:W-:Y:S05]  /*09a0*/  @!P0 BRA `(.L_x_13) ;  /* 0x00000000008c8947 */ /* 0x000fea0003800000 */
[----:B------:R-:W0:Y:S01]  /*09b0*/  LDC.64 R14, c[0x0][0x380] ;  /* 0x0000e000ff0e7b82 */ /* 0x000e220000000a00 */
[----:B------:R-:W-:-:S13]  /*09c0*/  ISETP.NE.AND P0, PT, R16, 0x1, PT ;  /* 0x000000011000780c */ /* 0x000fda0003f05270 */
[----:B------:R-:W-:Y:S02]  /*09d0*/  @P0 IADD3 R16, P1, PT, R24, R9, RZ ;  /* 0x0000000918100210 */ /* 0x000fe40007f3e0ff */
[----:B------:R-:W-:Y:S02]  /*09e0*/  @P0 IADD3 R17, PT, PT, R4, R24, RZ ;  /* 0x0000001804110210 */ /* 0x000fe40007ffe0ff */
[----:B0-----:R-:W-:Y:S01]  /*09f0*/  @P0 LEA R26, P2, R16, R14, 0x2 ;  /* 0x0000000e101a0211 */ /* 0x001fe200078410ff */
[----:B------:R-:W-:-:S05]  /*0a00*/  @P0 IMAD.X R14, RZ, RZ, R12, P1 ;  /* 0x000000ffff0e0224 */ /* 0x000fca00008e060c */
[----:B------:R-:W-:Y:S02]  /*0a10*/  @P0 LEA.HI.X R27, R16, R15, R14, 0x2, P2 ;  /* 0x0000000f101b0211 */ /* 0x000fe400010f140e */
[----:B------:R-:W0:Y:S01]  /*0a20*/  LDC.64 R14, c[0x0][0x388] ;  /* 0x0000e200ff0e7b82 */ /* 0x000e220000000a00 */
[----:B------:R-:W-:-:S04]  /*0a30*/  @P0 IADD3 R16, P1, PT, R17, R10, RZ ;  /* 0x0000000a11100210 */ /* 0x000fc80007f3e0ff */
[----:B------:R-:W-:Y:S02]  /*0a40*/  @P0 LEA.HI.X.SX32 R17, R17, R11, 0x1, P1 ;  /* 0x0000000b11110211 */ /* 0x000fe400008f0eff */
[C---:B0-----:R-:W-:Y:S02]  /*0a50*/  @P0 LEA R30, P1, R16.reuse, R14, 0x2 ;  /* 0x0000000e101e0211 */ /* 0x041fe400078210ff */
[----:B------:R-:W2:Y:S02]  /*0a60*/  @P0 LDG.E R14, desc[UR8][R26.64] ;  /* 0x000000081a0e0981 */ /* 0x000ea4000c1e1900 */
[----:B------:R-:W-:Y:S02]  /*0a70*/  @P0 LEA.HI.X R31, R16, R15, R17, 0x2, P1 ;  /* 0x0000000f101f0211 */ /* 0x000fe400008f1411 */
[----:B------:R-:W3:Y:S04]  /*0a80*/  @P0 LDG.E R17, desc[UR8][R26.64+0x4] ;  /* 0x000004081a110981 */ /* 0x000ee8000c1e1900 */
[----:B------:R-:W2:Y:S04]  /*0a90*/  @P0 LDG.E R15, desc[UR8][R30.64] ;  /* 0x000000081e0f0981 */ /* 0x000ea8000c1e1900 */
[----:B------:R-:W3:Y:S01]  /*0aa0*/  @P0 LDG.E R16, desc[UR8][R30.64+0x4] ;  /* 0x000004081e100981 */ /* 0x000ee2000c1e1900 */
[----:B------:R-:W-:-:S02]  /*0ab0*/  @P0 VIADD R24, R24, 0x2 ;  /* 0x0000000218180836 */ /* 0x000fc40000000000 */
[----:B--2---:R-:W-:-:S04]  /*0ac0*/  @P0 FFMA R14, R14, R15, R29 ;  /* 0x0000000f0e0e0223 */ /* 0x004fc8000000001d */
[----:B---3--:R-:W-:Y:S01]  /*0ad0*/  @P0 FFMA R29, R17, R16, R14 ;  /* 0x00000010111d0223 */ /* 0x008fe2000000000e */
[----:B------:R-:W-:Y:S01]  /*0ae0*/  LOP3.LUT R16, R8, 0x1, RZ, 0xc0, !PT ;  /* 0x0000000108107812 */ /* 0x000fe200078ec0ff */
[----:B------:R-:W0:Y:S03]  /*0af0*/  LDC.64 R14, c[0x0][0x380] ;  /* 0x0000e000ff0e7b82 */ /* 0x000e260000000a00 */
[----:B------:R-:W-:-:S05]  /*0b00*/  ISETP.NE.U32.AND P1, PT, R16, 0x1, PT ;  /* 0x000000011000780c */ /* 0x000fca0003f25070 */
[----:B------:R-:W1:Y:S08]  /*0b10*/  LDC.64 R16, c[0x0][0x388] ;  /* 0x0000e200ff107b82 */ /* 0x000e700000000a00 */
[----:B------:R-:W-:Y:S01]  /*0b20*/  @!P1 IADD3 R25, P0, PT, R24, R9, RZ ;  /* 0x0000000918199210 */ /* 0x000fe20007f1e0ff */
[----:B------:R-:W-:-:S04]  /*0b30*/  @!P1 IMAD.IADD R4, R4, 0x1, R24 ;  /* 0x0000000104049824 */ /* 0x000fc800078e0218 */
[----:B------:R-:W-:Y:S01]  /*0b40*/  @!P1 IMAD.X R24, RZ, RZ, R12, P0 ;  /* 0x000000ffff189224 */ /* 0x000fe200000e060c */
[----:B0-----:R-:W-:-:S04]  /*0b50*/  @!P1 LEA R14, P2, R25, R14, 0x2 ;  /* 0x0000000e190e9211 */ /* 0x001fc800078410ff */
[----:B------:R-:W-:Y:S02]  /*0b60*/  @!P1 LEA.HI.X R15, R25, R15, R24, 0x2, P2 ;  /* 0x0000000f190f9211 */ /* 0x000fe400010f1418 */
[----:B------:R-:W-:-:S03]  /*0b70*/  @!P1 IADD3 R24, P0, PT, R4, R10, RZ ;  /* 0x0000000a04189210 */ /* 0x000fc60007f1e0ff */
[----:B------:R-:W2:Y:S01]  /*0b80*/  @!P1 LDG.E R14, desc[UR8][R14.64] ;  /* 0x000000080e0e9981 */ /* 0x000ea2000c1e1900 */
[----:B------:R-:W-:Y:S02]  /*0b90*/  @!P1 LEA.HI.X.SX32 R4, R4, R11, 0x1, P0 ;  /* 0x0000000b04049211 */ /* 0x000fe400000f0eff */
[----:B-1----:R-:W-:-:S04]  /*0ba0*/  @!P1 LEA R16, P0, R24, R16, 0x2 ;  /* 0x0000001018109211 */ /* 0x002fc800078010ff */
[----:B------:R-:W-:-:S05]  /*0bb0*/  @!P1 LEA.HI.X R17, R24, R17, R4, 0x2, P0 ;  /* 0x0000001118119211 */ /* 0x000fca00000f1404 */
[----:B------:R-:W2:Y:S02]  /*0bc0*/  @!P1 LDG.E R16, desc[UR8][R16.64] ;  /* 0x0000000810109981 */ /* 0x000ea4000c1e1900 */
[----:B--2---:R-:W-:-:S07]  /*0bd0*/  @!P1 FFMA R29, R14, R16, R29 ;  /* 0x000000100e1d9223 */ /* 0x004fce000000001d */
.L_x_13:
[----:B------:R-:W0:Y:S01]  /*0be0*/  MUFU.RCP R4, R13 ;  /* 0x0000000d00047308 */ /* 0x000e220000001000 */
[----:B------:R-:W-:Y:S07]  /*0bf0*/  BSSY.RECONVERGENT B3, `(.L_x_15) ;  /* 0x000000c000037945 */ /* 0x000fee0003800200 */
[----:B------:R-:W1:Y:S01]  /*0c00*/  FCHK P0, R29, R13 ;  /* 0x0000000d1d007302 */ /* 0x000e620000000000 */
[----:B0-----:R-:W-:-:S04]  /*0c10*/  FFMA R15, R4, -R13, 1 ;  /* 0x3f800000040f7423 */ /* 0x001fc8000000080d */
[----:B------:R-:W-:-:S04]  /*0c20*/  FFMA R4, R4, R15, R4 ;  /* 0x0000000f04047223 */ /* 0x000fc80000000004 */
[----:B------:R-:W-:-:S04]  /*0c30*/  FFMA R14, R4, R29, RZ ;  /* 0x0000001d040e7223 */ /* 0x000fc800000000ff */
[----:B------:R-:W-:-:S04]  /*0c40*/  FFMA R15, R14, -R13, R29 ;  /* 0x8000000d0e0f7223 */ /* 0x000fc8000000001d */
[----:B------:R-:W-:Y:S01]  /*0c50*/  FFMA R4, R4, R15, R14 ;  /* 0x0000000f04047223 */ /* 0x000fe2000000000e */
[----:B-1----:R-:W-:Y:S06]  /*0c60*/  @!P0 BRA `(.L_x_16) ;  /* 0x0000000000108947 */ /* 0x002fec0003800000 */
[----:B------:R-:W-:Y:S02]  /*0c70*/  MOV R26, R13 ;  /* 0x0000000d001a7202 */ /* 0x000fe40000000f00 */
[----:B------:R-:W-:-:S07]  /*0c80*/  MOV R24, 0xca0 ;  /* 0x00000ca000187802 */ /* 0x000fce0000000f00 */
[----:B------:R-:W-:Y:S05]  /*0c90*/  CALL.REL.NOINC `($__internal_1_$__cuda_sm3x_div_rn_noftz_f32_slowpath) ;  /* 0x0000003800687944 */ /* 0x000fea0003c00000 */
[----:B------:R-:W-:-:S07]  /*0ca0*/  IMAD.MOV.U32 R4, RZ, RZ, R15 ;  /* 0x000000ffff047224 */ /* 0x000fce00078e000f */
.L_x_16:
[----:B------:R-:W-:Y:S05]  /*0cb0*/  BSYNC.RECONVERGENT B3 ;  /* 0x0000000000037941 */ /* 0x000fea0003800200 */
.L_x_15:
[----:B------:R-:W0:Y:S01]  /*0cc0*/  LDC.64 R14, c[0x0][0x398] ;  /* 0x0000e600ff0e7b82 */ /* 0x000e220000000a00 */
[----:B------:R-:W-:-:S05]  /*0cd0*/  IADD3 R16, P0, PT, R23, R6, RZ ;  /* 0x0000000617107210 */ /* 0x000fca0007f1e0ff */
[----:B------:R-:W-:Y:S01]  /*0ce0*/  IMAD.X R17, RZ, RZ, R20, P0 ;  /* 0x000000ffff117224 */ /* 0x000fe200000e0614 */
[----:B0-----:R-:W-:-:S04]  /*0cf0*/  LEA R14, P0, R16, R14, 0x2 ;  /* 0x0000000e100e7211 */ /* 0x001fc800078010ff */
[----:B------:R-:W-:-:S05]  /*0d00*/  LEA.HI.X R15, R16, R15, R17, 0x2, P0 ;  /* 0x0000000f100f7211 */ /* 0x000fca00000f1411 */
[----:B------:R-:W2:Y:S01]  /*0d10*/  LDG.E R14, desc[UR8][R14.64] ;  /* 0x000000080e0e7981 */ /* 0x000ea2000c1e1900 */
[----:B------:R-:W0:Y:S01]  /*0d20*/  S2UR UR5, SR_CgaCtaId ;  /* 0x00000000000579c3 */ /* 0x000e220000008800 */
[----:B------:R-:W-:Y:S02]  /*0d30*/  UMOV UR4, 0x400 ;  /* 0x0000040000047882 */ /* 0x000fe40000000000 */
[----:B0-----:R-:W-:Y:S01]  /*0d40*/  ULEA UR4, UR5, UR4, 0x18 ;  /* 0x0000000405047291 */ /* 0x001fe2000f8ec0ff */
[----:B------:R-:W0:Y:S05]  /*0d50*/  LDCU UR5, c[0x0][0x3ac] ;  /* 0x00007580ff0577ac */ /* 0x000e2a0008000800 */
[C---:B------:R-:W-:Y:S01]  /*0d60*/  LEA R17, R23.reuse, UR4, 0x2 ;  /* 0x0000000417117c11 */ /* 0x040fe2000f8e10ff */
[----:B------:R-:W-:Y:S01]  /*0d70*/  VIADD R23, R23, 0x1 ;  /* 0x0000000117177836 */ /* 0x000fe20000000000 */
[----:B--2---:R-:W-:-:S04]  /*0d80*/  FSETP.GT.AND P0, PT, R14, 0.5, PT ;  /* 0x3f0000000e00780b */ /* 0x004fc80003f04000 */
[----:B------:R-:W-:Y:S02]  /*0d90*/  FSEL R16, R4, -1.00000000000000000000e+09, P0 ;  /* 0xce6e6b2804107808 */ /* 0x000fe40000000000 */
[----:B0-----:R-:W-:-:S03]  /*0da0*/  MOV R4, UR5 ;  /* 0x0000000500047c02 */ /* 0x001fc60008000f00 */
[----:B------:R1:W-:Y:S01]  /*0db0*/  STS [R17], R16 ;  /* 0x0000001011007388 */ /* 0x0003e20000000800 */
[----:B------:R-:W-:-:S13]  /*0dc0*/  ISETP.NE.AND P0, PT, R23, R4, PT ;  /* 0x000000041700720c */ /* 0x000fda0003f05270 */
[----:B-1----:R-:W-:Y:S05]  /*0dd0*/  @!P0 BRA `(.L_x_7) ;  /* 0x0000000800e88947 */ /* 0x002fea0003800000 */
[----:B------:R-:W-:Y:S05]  /*0de0*/  BRA `(.L_x_17) ;  /* 0xfffffff400b07947 */ /* 0x000fea000383ffff */
.L_x_10:
[----:B------:R-:W0:Y:S01]  /*0df0*/  MUFU.RCP R4, R13 ;  /* 0x0000000d00047308 */ /* 0x000e220000001000 */
[----:B------:R-:W-:Y:S07]  /*0e00*/  BSSY.RECONVERGENT B3, `(.L_x_18) ;  /* 0x000000d000037945 */ /* 0x000fee0003800200 */
[----:B------:R-:W1:Y:S01]  /*0e10*/  FCHK P0, RZ, R13 ;  /* 0x0000000dff007302 */ /* 0x000e620000000000 */
[----:B0-----:R-:W-:-:S04]  /*0e20*/  FFMA R9, R4, -R13, 1 ;  /* 0x3f80000004097423 */ /* 0x001fc8000000080d */
[----:B------:R-:W-:-:S04]  /*0e30*/  FFMA R9, R4, R9, R4 ;  /* 0x0000000904097223 */ /* 0x000fc80000000004 */
[----:B------:R-:W-:-:S04]  /*0e40*/  FFMA R4, RZ, R9, RZ ;  /* 0x00000009ff047223 */ /* 0x000fc800000000ff */
[----:B------:R-:W-:-:S04]  /*0e50*/  FFMA R21, R4, -R13, RZ ;  /* 0x8000000d04157223 */ /* 0x000fc800000000ff */
[----:B------:R-:W-:Y:S01]  /*0e60*/  FFMA R21, R9, R21, R4 ;  /* 0x0000001509157223 */ /* 0x000fe20000000004 */
[----:B-1----:R-:W-:Y:S06]  /*0e70*/  @!P0 BRA `(.L_x_19) ;  /* 0x0000000000148947 */ /* 0x002fec0003800000 */
[----:B------:R-:W-:Y:S01]  /*0e80*/  IMAD.MOV.U32 R26, RZ, RZ, R13 ;  /* 0x000000ffff1a7224 */ /* 0x000fe200078e000d */
[----:B------:R-:W-:Y:S01]  /*0e90*/  MOV R24, 0xec0 ;  /* 0x00000ec000187802 */ /* 0x000fe20000000f00 */
[----:B------:R-:W-:-:S07]  /*0ea0*/  IMAD.MOV.U32 R29, RZ, RZ, RZ ;  /* 0x000000ffff1d7224 */ /* 0x000fce00078e00ff */
[----:B------:R-:W-:Y:S05]  /*0eb0*/  CALL.REL.NOINC `($__internal_1_$__cuda_sm3x_div_rn_noftz_f32_slowpath) ;  /* 0x0000003400e07944 */ /* 0x000fea0003c00000 */
[----:B------:R-:W-:-:S07]  /*0ec0*/  IMAD.MOV.U32 R21, RZ, RZ, R15 ;  /* 0x000000ffff157224 */ /* 0x000fce00078e000f */
.L_x_19:
[----:B------:R-:W-:Y:S05]  /*0ed0*/  BSYNC.RECONVERGENT B3 ;  /* 0x0000000000037941 */ /* 0x000fea0003800200 */
.L_x_18:
[----:B------:R-:W0:Y:S01]  /*0ee0*/  LDCU UR4, c[0x0][0x3ac] ;  /* 0x00007580ff0477ac */ /* 0x000e220008000800 */
[----:B------:R-:W-:Y:S01]  /*0ef0*/  IMAD.MOV.U32 R23, RZ, RZ, RZ ;  /* 0x000000ffff177224 */ /* 0x000fe200078e00ff */
[----:B0-----:R-:W-:-:S04]  /*0f00*/  MOV R4, UR4 ;  /* 0x0000000400047c02 */ /* 0x001fc80008000f00 */
[C---:B------:R-:W-:Y:S02]  /*0f10*/  ISETP.GE.U32.AND P1, PT, R4.reuse, 0x10, PT ;  /* 0x000000100400780c */ /* 0x040fe40003f26070 */
[----:B------:R-:W-:-:S04]  /*0f20*/  LOP3.LUT R22, R4, 0xf, RZ, 0xc0, !PT ;  /* 0x0000000f04167812 */ /* 0x000fc800078ec0ff */
[----:B------:R-:W-:-:S07]  /*0f30*/  ISETP.NE.AND P0, PT, R22, RZ, PT ;  /* 0x000000ff1600720c */ /* 0x000fce0003f05270 */
[----:B------:R-:W-:Y:S06]  /*0f40*/  @!P1 BRA `(.L_x_20) ;  /* 0x0000000400089947 */ /* 0x000fec0003800000 */
[----:B------:R-:W0:Y:S01]  /*0f50*/  S2UR UR5, SR_CgaCtaId ;  /* 0x00000000000579c3 */ /* 0x000e220000008800 */
[----:B------:R-:W-:Y:S01]  /*0f60*/  UMOV UR4, 0x400 ;  /* 0x0000040000047882 */ /* 0x000fe20000000000 */
[----:B------:R-:W-:Y:S01]  /*0f70*/  LOP3.LUT R23, R4, 0x7ffffff0, RZ, 0xc0, !PT ;  /* 0x7ffffff004177812 */ /* 0x000fe200078ec0ff */
[----:B0-----:R-:W-:-:S03]  /*0f80*/  ULEA UR5, UR5, UR4, 0x18 ;  /* 0x0000000405057291 */ /* 0x001fc6000f8ec0ff */
[----:B------:R-:W-:-:S09]  /*0f90*/  UMOV UR4, URZ ;  /* 0x000000ff00047c82 */ /* 0x000fd20008000000 */
.L_x_21:
[----:B0-----:R-:W0:Y:S01]  /*0fa0*/  LDC.64 R12, c[0x0][0x398] ;  /* 0x0000e600ff0c7b82 */ /* 0x001e220000000a00 */
[----:B------:R-:W-:-:S05]  /*0fb0*/  IADD3 R8, P1, PT, R6, UR4, RZ ;  /* 0x0000000406087c10 */ /* 0x000fca000ff3e0ff */
[----:B------:R-:W-:Y:S01]  /*0fc0*/  IMAD.X R9, RZ, RZ, R20, P1 ;  /* 0x000000ffff097224 */ /* 0x000fe200008e0614 */
[----:B0-----:R-:W-:-:S04]  /*0fd0*/  LEA R12, P1, R8, R12, 0x2 ;  /* 0x0000000c080c7211 */ /* 0x001fc800078210ff */
[----:B------:R-:W-:-:S05]  /*0fe0*/  LEA.HI.X R13, R8, R13, R9, 0x2, P1 ;  /* 0x0000000d080d7211 */ /* 0x000fca00008f1409 */
[----:B------:R-:W2:Y:S04]  /*0ff0*/  LDG.E R11, desc[UR8][R12.64] ;  /* 0x000000080c0b7981 */ /* 0x000ea8000c1e1900 */
[----:B------:R-:W3:Y:S04]  /*1000*/  LDG.E R8, desc[UR8][R12.64+0x4] ;  /* 0x000004080c087981 */ /* 0x000ee8000c1e1900 */
[----:B------:R-:W4:Y:S04]  /*1010*/  LDG.E R9, desc[UR8][R12.64+0x8] ;  /* 0x000008080c097981 */ /* 0x000f28000c1e1900 */
[----:B------:R-:W5:Y:S01]  /*1020*/  LDG.E R10, desc[UR8][R12.64+0xc] ;  /* 0x00000c080c0a7981 */ /* 0x000f62000c1e1900 */
[----:B------:R-:W-:-:S03]  /*1030*/  ULEA UR6, UR4, UR5, 0x2 ;  /* 0x0000000504067291 */ /* 0x000fc6000f8e10ff */
[----:B------:R-:W5:Y:S04]  /*1040*/  LDG.E R24, desc[UR8][R12.64+0x1c] ;  /* 0x00001c080c187981 */ /* 0x000f68000c1e1900 */
        /* <DEDUP_REMOVED lines=10> */
[----:B------:R0:W5:Y:S01]  /*10f0*/  LDG.E R29, desc[UR8][R12.64+0x3c] ;  /* 0x00003c080c1d7981 */ /* 0x000162000c1e1900 */
[----:B------:R-:W-:Y:S01]  /*1100*/  UIADD3 UR4, UPT, UPT, UR4, 0x10, URZ ;  /* 0x0000001004047890 */ /* 0x000fe2000fffe0ff */
[----:B--2---:R-:W-:-:S02]  /*1110*/  FSETP.GT.AND P1, PT, R11, 0.5, PT ;  /* 0x3f0000000b00780b */ /* 0x004fc40003f24000 */
[----:B---3--:R-:W-:Y:S02]  /*1120*/  FSETP.GT.AND P2, PT, R8, 0.5, PT ;  /* 0x3f0000000800780b */ /* 0x008fe40003f44000 */
[----:B----4-:R-:W-:Y:S02]  /*1130*/  FSETP.GT.AND P3, PT, R9, 0.5, PT ;  /* 0x3f0000000900780b */ /* 0x010fe40003f64000 */
[----:B-----5:R-:W-:Y:S02]  /*1140*/  FSETP.GT.AND P4, PT, R10, 0.5, PT ;  /* 0x3f0000000a00780b */ /* 0x020fe40003f84000 */
[C---:B------:R-:W-:Y:S02]  /*1150*/  FSEL R8, R21.reuse, -1.00000000000000000000e+09, P1 ;  /* 0xce6e6b2815087808 */ /* 0x040fe40000800000 */
[C---:B------:R-:W-:Y:S02]  /*1160*/  FSEL R9, R21.reuse, -1.00000000000000000000e+09, P2 ;  /* 0xce6e6b2815097808 */ /* 0x040fe40001000000 */
[----:B------:R-:W-:-:S02]  /*1170*/  FSEL R10, R21, -1.00000000000000000000e+09, P3 ;  /* 0xce6e6b28150a7808 */ /* 0x000fc40001800000 */
[----:B------:R-:W-:Y:S02]  /*1180*/  FSEL R11, R21, -1.00000000000000000000e+09, P4 ;  /* 0xce6e6b28150b7808 */ /* 0x000fe40002000000 */
[----:B------:R-:W-:-:S03]  /*1190*/  FSETP.GT.AND P1, PT, R24, 0.5, PT ;  /* 0x3f0000001800780b */ /* 0x000fc60003f24000 */
[----:B------:R1:W-:Y:S01]  /*11a0*/  STS.128 [UR6], R8 ;  /* 0x00000008ff007988 */ /* 0x0003e20008000c06 */
[----:B------:R-:W-:Y:S02]  /*11b0*/  FSETP.GT.AND P4, PT, R17, 0.5, PT ;  /* 0x3f0000001100780b */ /* 0x000fe40003f84000 */
[----:B------:R-:W-:Y:S02]  /*11c0*/  FSETP.GT.AND P5, PT, R18, 0.5, PT ;  /* 0x3f0000001200780b */ /* 0x000fe40003fa4000 */
[----:B------:R-:W-:Y:S02]  /*11d0*/  FSETP.GT.AND P6, PT, R19, 0.5, PT ;  /* 0x3f0000001300780b */ /* 0x000fe40003fc4000 */
[----:B-1----:R-:W-:Y:S02]  /*11e0*/  FSEL R11, R21, -1.00000000000000000000e+09, P1 ;  /* 0xce6e6b28150b7808 */ /* 0x002fe40000800000 */
[----:B------:R-:W-:Y:S02]  /*11f0*/  FSETP.GT.AND P1, PT, R28, 0.5, PT ;  /* 0x3f0000001c00780b */ /* 0x000fe40003f24000 */
[----:B------:R-:W-:-:S02]  /*1200*/  FSETP.GT.AND P2, PT, R25, 0.5, PT ;  /* 0x3f0000001900780b */ /* 0x000fc40003f44000 */
[----:B------:R-:W-:Y:S02]  /*1210*/  FSETP.GT.AND P3, PT, R26, 0.5, PT ;  /* 0x3f0000001a00780b */ /* 0x000fe40003f64000 */
[----:B------:R-:W-:Y:S02]  /*1220*/  FSEL R17, R21, -1.00000000000000000000e+09, P1 ;  /* 0xce6e6b2815117808 */ /* 0x000fe40000800000 */
[----:B------:R-:W-:Y:S02]  /*1230*/  ISETP.NE.AND P1, PT, R23, UR4, PT ;  /* 0x0000000417007c0c */ /* 0x000fe4000bf25270 */
[C---:B------:R-:W-:Y:S02]  /*1240*/  FSEL R8, R21.reuse, -1.00000000000000000000e+09, P4 ;  /* 0xce6e6b2815087808 */ /* 0x040fe40002000000 */
[C---:B------:R-:W-:Y:S02]  /*1250*/  FSEL R9, R21.reuse, -1.00000000000000000000e+09, P5 ;  /* 0xce6e6b2815097808 */ /* 0x040fe40002800000 */
[----:B------:R-:W-:-:S02]  /*1260*/  FSEL R10, R21, -1.00000000000000000000e+09, P6 ;  /* 0xce6e6b28150a7808 */ /* 0x000fc40003000000 */
[C---:B0-----:R-:W-:Y:S02]  /*1270*/  FSEL R12, R21.reuse, -1.00000000000000000000e+09, P2 ;  /* 0xce6e6b28150c7808 */ /* 0x041fe40001000000 */
[----:B------:R-:W-:Y:S02]  /*1280*/  FSEL R13, R21, -1.00000000000000000000e+09, P3 ;  /* 0xce6e6b28150d7808 */ /* 0x000fe40001800000 */
[----:B------:R-:W-:Y:S02]  /*1290*/  FSETP.GT.AND P4, PT, R15, 0.5, PT ;  /* 0x3f0000000f00780b */ /* 0x000fe40003f84000 */
[----:B------:R-:W-:Y:S02]  /*12a0*/  FSETP.GT.AND P5, PT, R14, 0.5, PT ;  /* 0x3f0000000e00780b */ /* 0x000fe40003fa4000 */
[----:B------:R-:W-:Y:S02]  /*12b0*/  FSETP.GT.AND P6, PT, R27, 0.5, PT ;  /* 0x3f0000001b00780b */ /* 0x000fe40003fc4000 */
[----:B------:R-:W-:-:S02]  /*12c0*/  FSETP.GT.AND P2, PT, R16, 0.5, PT ;  /* 0x3f0000001000780b */ /* 0x000fc40003f44000 */
[----:B------:R-:W-:Y:S02]  /*12d0*/  FSETP.GT.AND P3, PT, R29, 0.5, PT ;  /* 0x3f0000001d00780b */ /* 0x000fe40003f64000 */
[C---:B------:R-:W-:Y:S02]  /*12e0*/  FSEL R14, R21.reuse, -1.00000000000000000000e+09, P4 ;  /* 0xce6e6b28150e7808 */ /* 0x040fe40002000000 */
[C---:B------:R-:W-:Y:S02]  /*12f0*/  FSEL R15, R21.reuse, -1.00000000000000000000e+09, P5 ;  /* 0xce6e6b28150f7808 */ /* 0x040fe40002800000 */
[C---:B------:R-:W-:Y:S02]  /*1300*/  FSEL R16, R21.reuse, -1.00000000000000000000e+09, P6 ;  /* 0xce6e6b2815107808 */ /* 0x040fe40003000000 */
[C---:B------:R-:W-:Y:S02]  /*1310*/  FSEL R18, R21.reuse, -1.00000000000000000000e+09, P2 ;  /* 0xce6e6b2815127808 */ /* 0x040fe40001000000 */
[----:B------:R-:W-:Y:S01]  /*1320*/  FSEL R19, R21, -1.00000000000000000000e+09, P3 ;  /* 0xce6e6b2815137808 */ /* 0x000fe20001800000 */
[----:B------:R0:W-:Y:S04]  /*1330*/  STS.128 [UR6+0x10], R8 ;  /* 0x00001008ff007988 */ /* 0x0001e80008000c06 */
[----:B------:R0:W-:Y:S04]  /*1340*/  STS.128 [UR6+0x20], R12 ;  /* 0x0000200cff007988 */ /* 0x0001e80008000c06 */
[----:B------:R0:W-:Y:S01]  /*1350*/  STS.128 [UR6+0x30], R16 ;  /* 0x00003010ff007988 */ /* 0x0001e20008000c06 */
[----:B------:R-:W-:Y:S05]  /*1360*/  @P1 BRA `(.L_x_21) ;  /* 0xfffffffc000c1947 */ /* 0x000fea000383ffff */
.L_x_20:
[----:B------:R-:W-:Y:S05]  /*1370*/  @!P0 BRA `(.L_x_7) ;  /* 0x0000000400808947 */ /* 0x000fea0003800000 */
[----:B------:R-:W-:Y:S02]  /*1380*/  ISETP.GE.U32.AND P1, PT, R22, 0x8, PT ;  /* 0x000000081600780c */ /* 0x000fe40003f26070 */
[----:B0-----:R-:W-:-:S04]  /*1390*/  LOP3.LUT R19, R4, 0x7, RZ, 0xc0, !PT ;  /* 0x0000000704137812 */ /* 0x001fc800078ec0ff */
[----:B------:R-:W-:-:S07]  /*13a0*/  ISETP.NE.AND P0, PT, R19, RZ, PT ;  /* 0x000000ff1300720c */ /* 0x000fce0003f05270 */
[----:B------:R-:W-:Y:S06]  /*13b0*/  @!P1 BRA `(.L_x_22) ;  /* 0x0000000000a89947 */ /* 0x000fec0003800000 */
[----:B------:R-:W0:Y:S01]  /*13c0*/  LDC.64 R8, c[0x0][0x398] ;  /* 0x0000e600ff087b82 */ /* 0x000e220000000a00 */
[----:B------:R-:W-:-:S04]  /*13d0*/  IADD3 R10, P1, PT, R23, R6, RZ ;  /* 0x00000006170a7210 */ /* 0x000fc80007f3e0ff */
[----:B------:R-:W-:Y:S02]  /*13e0*/  IADD3.X R11, PT, PT, RZ, R20, RZ, P1, !PT ;  /* 0x00000014ff0b7210 */ /* 0x000fe40000ffe4ff */
[----:B0-----:R-:W-:-:S04]  /*13f0*/  LEA R8, P1, R10, R8, 0x2 ;  /* 0x000000080a087211 */ /* 0x001fc800078210ff */
[----:B------:R-:W-:-:S05]  /*1400*/  LEA.HI.X R9, R10, R9, R11, 0x2, P1 ;  /* 0x000000090a097211 */ /* 0x000fca00008f140b */
[----:B------:R-:W2:Y:S04]  /*1410*/  LDG.E R14, desc[UR8][R8.64] ;  /* 0x00000008080e7981 */ /* 0x000ea8000c1e1900 */
[----:B------:R-:W3:Y:S04]  /*1420*/  LDG.E R10, desc[UR8][R8.64+0x4] ;  /* 0x00000408080a7981 */ /* 0x000ee8000c1e1900 */
[----:B------:R-:W4:Y:S04]  /*1430*/  LDG.E R11, desc[UR8][R8.64+0x8] ;  /* 0x00000808080b7981 */ /* 0x000f28000c1e1900 */
[----:B------:R-:W5:Y:S04]  /*1440*/  LDG.E R13, desc[UR8][R8.64+0xc] ;  /* 0x00000c08080d7981 */ /* 0x000f68000c1e1900 */
[----:B------:R-:W5:Y:S04]  /*1450*/  LDG.E R15, desc[UR8][R8.64+0x10] ;  /* 0x00001008080f7981 */ /* 0x000f68000c1e1900 */
[----:B------:R-:W5:Y:S04]  /*1460*/  LDG.E R16, desc[UR8][R8.64+0x14] ;  /* 0x0000140808107981 */ /* 0x000f68000c1e1900 */
[----:B------:R-:W5:Y:S04]  /*1470*/  LDG.E R17, desc[UR8][R8.64+0x18] ;  /* 0x0000180808117981 */ /* 0x000f68000c1e1900 */
[----:B------:R0:W5:Y:S01]  /*1480*/  LDG.E R18, desc[UR8][R8.64+0x1c] ;  /* 0x00001c0808127981 */ /* 0x000162000c1e1900 */
[----:B------:R-:W-:Y:S01]  /*1490*/  MOV R12, 0x400 ;  /* 0x00000400000c7802 */ /* 0x000fe20000000f00 */
[----:B------:R-:W1:Y:S03]  /*14a0*/  S2R R25, SR_CgaCtaId ;  /* 0x0000000000197919 */ /* 0x000e660000008800 */
[----:B-1----:R-:W-:-:S02]  /*14b0*/  LEA R12, R25, R12, 0x18 ;  /* 0x0000000c190c7211 */ /* 0x002fc400078ec0ff */
[----:B--2---:R-:W-:Y:S02]  /*14c0*/  FSETP.GT.AND P1, PT, R14, 0.5, PT ;  /* 0x3f0000000e00780b */ /* 0x004fe40003f24000 */
[----:B---3--:R-:W-:Y:S02]  /*14d0*/  FSETP.GT.AND P2, PT, R10, 0.5, PT ;  /* 0x3f0000000a00780b */ /* 0x008fe40003f44000 */
[----:B------:R-:W-:Y:S02]  /*14e0*/  FSEL R10, R21, -1.00000000000000000000e+09, P1 ;  /* 0xce6e6b28150a7808 */ /* 0x000fe40000800000 */
[----:B----4-:R-:W-:Y:S01]  /*14f0*/  FSETP.GT.AND P3, PT, R11, 0.5, PT ;  /* 0x3f0000000b00780b */ /* 0x010fe20003f64000 */
[----:B------:R-:W-:Y:S01]  /*1500*/  IMAD R11, R23, 0x4, R12 ;  /* 0x00000004170b7824 */ /* 0x000fe200078e020c */
[----:B------:R-:W-:Y:S01]  /*1510*/  FSEL R12, R21, -1.00000000000000000000e+09, P2 ;  /* 0xce6e6b28150c7808 */ /* 0x000fe20001000000 */
[----:B------:R-:W-:Y:S01]  /*1520*/  VIADD R23, R23, 0x8 ;  /* 0x0000000817177836 */ /* 0x000fe20000000000 */
[----:B------:R-:W-:-:S02]  /*1530*/  FSEL R14, R21, -1.00000000000000000000e+09, P3 ;  /* 0xce6e6b28150e7808 */ /* 0x000fc40001800000 */
[----:B-----5:R-:W-:Y:S01]  /*1540*/  FSETP.GT.AND P1, PT, R13, 0.5, PT ;  /* 0x3f0000000d00780b */ /* 0x020fe20003f24000 */
[----:B------:R1:W-:Y:S01]  /*1550*/  STS [R11], R10 ;  /* 0x0000000a0b007388 */ /* 0x0003e20000000800 */
[----:B------:R-:W-:Y:S02]  /*1560*/  FSETP.GT.AND P2, PT, R15, 0.5, PT ;  /* 0x3f0000000f00780b */ /* 0x000fe40003f44000 */
[C---:B0-----:R-:W-:Y:S01]  /*1570*/  FSEL R8, R21.reuse, -1.00000000000000000000e+09, P1 ;  /* 0xce6e6b2815087808 */ /* 0x041fe20000800000 */
[----:B------:R0:W-:Y:S01]  /*1580*/  STS [R11+0x4], R12 ;  /* 0x0000040c0b007388 */ /* 0x0001e20000000800 */
[----:B------:R-:W-:Y:S02]  /*1590*/  FSETP.GT.AND P3, PT, R16, 0.5, PT ;  /* 0x3f0000001000780b */ /* 0x000fe40003f64000 */
[----:B------:R-:W-:Y:S01]  /*15a0*/  FSEL R16, R21, -1.00000000000000000000e+09, P2 ;  /* 0xce6e6b2815107808 */ /* 0x000fe20001000000 */
[----:B------:R2:W-:Y:S01]  /*15b0*/  STS [R11+0x8], R14 ;  /* 0x0000080e0b007388 */ /* 0x0005e20000000800 */
[----:B------:R-:W-:-:S03]  /*15c0*/  FSETP.GT.AND P4, PT, R17, 0.5, PT ;  /* 0x3f0000001100780b */ /* 0x000fc60003f84000 */
[----:B------:R2:W-:Y:S01]  /*15d0*/  STS [R11+0xc], R8 ;  /* 0x00000c080b007388 */ /* 0x0005e20000000800 */
[----:B------:R-:W-:Y:S02]  /*15e0*/  FSETP.GT.AND P5, PT, R18, 0.5, PT ;  /* 0x3f0000001200780b */ /* 0x000fe40003fa4000 */
[C---:B------:R-:W-:Y:S01]  /*15f0*/  FSEL R18, R21.reuse, -1.00000000000000000000e+09, P3 ;  /* 0xce6e6b2815127808 */ /* 0x040fe20001800000 */
[----:B------:R2:W-:Y:S01]  /*1600*/  STS [R11+0x10], R16 ;  /* 0x000010100b007388 */ /* 0x0005e20000000800 */
[C---:B-1----:R-:W-:Y:S02]  /*1610*/  FSEL R10, R21.reuse, -1.00000000000000000000e+09, P4 ;  /* 0xce6e6b28150a7808 */ /* 0x042fe40002000000 */
[----:B0-----:R-:W-:Y:S01]  /*1620*/  FSEL R12, R21, -1.00000000000000000000e+09, P5 ;  /* 0xce6e6b28150c7808 */ /* 0x001fe20002800000 */
[----:B------:R2:W-:Y:S04]  /*1630*/  STS [R11+0x14], R18 ;  /* 0x000014120b007388 */ /* 0x0005e80000000800 */
[----:B------:R2:W-:Y:S04]  /*1640*/  STS [R11+0x18], R10 ;  /* 0x0000180a0b007388 */ /* 0x0005e80000000800 */
[----:B------:R2:W-:Y:S02]  /*1650*/  STS [R11+0x1c], R12 ;  /* 0x00001c0c0b007388 */ /* 0x0005e40000000800 */
.L_x_22:
[----:B------:R-:W-:Y:S05]  /*1660*/  @!P0 BRA `(.L_x_7) ;  /* 0x0000000000c48947 */ /* 0x000fea0003800000 */
[----:B------:R-:W-:Y:S02]  /*1670*/  ISETP.GE.U32.AND P1, PT, R19, 0x4, PT ;  /* 0x000000041300780c */ /* 0x000fe40003f26070 */
[----:B--2---:R-:W-:-:S04]  /*1680*/  LOP3.LUT R14, R4, 0x3, RZ, 0xc0, !PT ;  /* 0x00000003040e7812 */ /* 0x004fc800078ec0ff */
        /* <DEDUP_REMOVED lines=10> */
[----:B------:R-:W5:Y:S01]  /*1730*/  LDG.E R15, desc[UR8][R8.64+0xc] ;  /* 0x00000c08080f7981 */ /* 0x000f62000c1e1900 */
[----:B------:R-:W-:Y:S01]  /*1740*/  MOV R10, 0x400 ;  /* 0x00000400000a7802 */ /* 0x000fe20000000f00 */
[----:B------:R-:W0:Y:S03]  /*1750*/  S2R R11, SR_CgaCtaId ;  /* 0x00000000000b7919 */ /* 0x000e260000008800 */
[----:B0-----:R-:W-:-:S05]  /*1760*/  LEA R10, R11, R10, 0x18 ;  /* 0x0000000a0b0a7211 */ /* 0x001fca00078ec0ff */
[C---:B------:R-:W-:Y:S02]  /*1770*/  IMAD R11, R23.reuse, 0x4, R10 ;  /* 0x00000004170b7824 */ /* 0x040fe400078e020a */
[----:B------:R-:W-:Y:S01]  /*1780*/  VIADD R23, R23, 0x4 ;  /* 0x0000000417177836 */ /* 0x000fe20000000000 */
[----:B--2---:R-:W-:Y:S02]  /*1790*/  FSETP.GT.AND P1, PT, R16, 0.5, PT ;  /* 0x3f0000001000780b */ /* 0x004fe40003f24000 */
[----:B---3--:R-:W-:Y:S02]  /*17a0*/  FSETP.GT.AND P2, PT, R12, 0.5, PT ;  /* 0x3f0000000c00780b */ /* 0x008fe40003f44000 */
[----:B------:R-:W-:Y:S02]  /*17b0*/  FSEL R10, R21, -1.00000000000000000000e+09, P1 ;  /* 0xce6e6b28150a7808 */ /* 0x000fe40000800000 */
[----:B----4-:R-:W-:Y:S02]  /*17c0*/  FSETP.GT.AND P3, PT, R13, 0.5, PT ;  /* 0x3f0000000d00780b */ /* 0x010fe40003f64000 */
[----:B------:R-:W-:Y:S01]  /*17d0*/  FSEL R12, R21, -1.00000000000000000000e+09, P2 ;  /* 0xce6e6b28150c7808 */ /* 0x000fe20001000000 */
[----:B------:R0:W-:Y:S01]  /*17e0*/  STS [R11], R10 ;  /* 0x0000000a0b007388 */ /* 0x0001e20000000800 */
[----:B-----5:R-:W-:-:S02]  /*17f0*/  FSETP.GT.AND P4, PT, R15, 0.5, PT ;  /* 0x3f0000000f00780b */ /* 0x020fc40003f84000 */
[C---:B------:R-:W-:Y:S01]  /*1800*/  FSEL R8, R21.reuse, -1.00000000000000000000e+09, P3 ;  /* 0xce6e6b2815087808 */ /* 0x040fe20001800000 */
[----:B------:R0:W-:Y:S01]  /*1810*/  STS [R11+0x4], R12 ;  /* 0x0000040c0b007388 */ /* 0x0001e20000000800 */
[----:B------:R-:W-:-:S03]  /*1820*/  FSEL R16, R21, -1.00000000000000000000e+09, P4 ;  /* 0xce6e6b2815107808 */ /* 0x000fc60002000000 */
[----:B------:R0:W-:Y:S04]  /*1830*/  STS [R11+0x8], R8 ;  /* 0x000008080b007388 */ /* 0x0001e80000000800 */
[----:B------:R0:W-:Y:S02]  /*1840*/  STS [R11+0xc], R16 ;  /* 0x00000c100b007388 */ /* 0x0001e40000000800 */
.L_x_23:
[----:B------:R-:W-:Y:S05]  /*1850*/  @!P0 BRA `(.L_x_7) ;  /* 0x0000000000488947 */ /* 0x000fea0003800000 */
[----:B0-----:R-:W0:Y:S01]  /*1860*/  S2R R11, SR_CgaCtaId ;  /* 0x00000000000b7919 */ /* 0x001e220000008800 */
[----:B------:R-:W1:Y:S01]  /*1870*/  LDC.64 R8, c[0x0][0x398] ;  /* 0x0000e600ff087b82 */ /* 0x000e620000000a00 */
[----:B------:R-:W-:Y:S01]  /*1880*/  MOV R10, 0x400 ;  /* 0x00000400000a7802 */ /* 0x000fe20000000f00 */
[----:B------:R-:W-:-:S03]  /*1890*/  UMOV UR4, URZ ;  /* 0x000000ff00047c82 */ /* 0x000fc60008000000 */
[----:B0-----:R-:W-:-:S07]  /*18a0*/  LEA R16, R11, R10, 0x18 ;  /* 0x0000000a0b107211 */ /* 0x001fce00078ec0ff */
.L_x_24:
[----:B------:R-:W-:-:S04]  /*18b0*/  IADD3 R11, P0, PT, R23, R6, RZ ;  /* 0x00000006170b7210 */ /* 0x000fc80007f1e0ff */
[----:B------:R-:W-:Y:S02]  /*18c0*/  IADD3.X R12, PT, PT, RZ, R20, RZ, P0, !PT ;  /* 0x00000014ff0c7210 */ /* 0x000fe400007fe4ff */
[----:B-1----:R-:W-:-:S04]  /*18d0*/  LEA R10, P0, R11, R8, 0x2 ;  /* 0x000000080b0a7211 */ /* 0x002fc800078010ff */
[----:B------:R-:W-:-:S05]  /*18e0*/  LEA.HI.X R11, R11, R9, R12, 0x2, P0 ;  /* 0x000000090b0b7211 */ /* 0x000fca00000f140c */
[----:B------:R-:W2:Y:S01]  /*18f0*/  LDG.E R10, desc[UR8][R10.64] ;  /* 0x000000080a0a7981 */ /* 0x000ea2000c1e1900 */
[C---:B------:R-:W-:Y:S01]  /*1900*/  IMAD R13, R23.reuse, 0x4, R16 ;  /* 0x00000004170d7824 */ /* 0x040fe200078e0210 */
[----:B------:R-:W-:Y:S01]  /*1910*/  UIADD3 UR4, UPT, UPT, UR4, 0x1, URZ ;  /* 0x0000000104047890 */ /* 0x000fe2000fffe0ff */
[----:B------:R-:W-:Y:S01]  /*1920*/  VIADD R23, R23, 0x1 ;  /* 0x0000000117177836 */ /* 0x000fe20000000000 */
[----:B--2---:R-:W-:-:S04]  /*1930*/  FSETP.GT.AND P0, PT, R10, 0.5, PT ;  /* 0x3f0000000a00780b */ /* 0x004fc80003f04000 */
[----:B------:R-:W-:Y:S02]  /*1940*/  FSEL R12, R21, -1.00000000000000000000e+09, P0 ;  /* 0xce6e6b28150c7808 */ /* 0x000fe40000000000 */
[----:B------:R-:W-:-:S03]  /*1950*/  ISETP.NE.AND P0, PT, R14, UR4, PT ;  /* 0x000000040e007c0c */ /* 0x000fc6000bf05270 */
[----:B------:R3:W-:Y:S10]  /*1960*/  STS [R13], R12 ;  /* 0x0000000c0d007388 */ /* 0x0007f40000000800 */
[----:B---3--:R-:W-:Y:S05]  /*1970*/  @P0 BRA `(.L_x_24) ;  /* 0xfffffffc00cc0947 */ /* 0x008fea000383ffff */
.L_x_7:
[----:B------:R-:W1:Y:S01]  /*1980*/  S2R R6, SR_CgaCtaId ;  /* 0x0000000000067919 */ /* 0x000e620000008800 */
[----:B------:R-:W-:Y:S01]  /*1990*/  MOV R23, 0x400 ;  /* 0x0000040000177802 */ /* 0x000fe20000000f00 */
[----:B------:R-:W-:Y:S01]  /*19a0*/  BSSY.RECONVERGENT B1, `(.L_x_25) ;  /* 0x000007f000017945 */ /* 0x000fe20003800200 */
[----:B------:R-:W-:Y:S02]  /*19b0*/  ISETP.GE.AND P0, PT, R4, 0x2, PT ;  /* 0x000000020400780c */ /* 0x000fe40003f06270 */
[----:B-1----:R-:W-:-:S05]  /*19c0*/  LEA R23, R6, R23, 0x18 ;  /* 0x0000001706177211 */ /* 0x002fca00078ec0ff */
[----:B------:R1:W3:Y:S06]  /*19d0*/  LDS R6, [R23] ;  /* 0x0000000017067984 */ /* 0x0002ec0000000800 */
[----:B------:R-:W-:Y:S05]  /*19e0*/  @!P0 BRA `(.L_x_26) ;  /* 0x0000000400e88947 */ /* 0x000fea0003800000 */
[C---:B0-2---:R-:W-:Y:S01]  /*19f0*/  IADD3 R8, PT, PT, R4.reuse, -0x2, RZ ;  /* 0xfffffffe04087810 */ /* 0x045fe20007ffe0ff */
[----:B------:R-:W-:Y:S01]  /*1a00*/  VIADD R20, R4, 0xffffffff ;  /* 0xffffffff04147836 */ /* 0x000fe20000000000 */
[----:B------:R-:W-:Y:S02]  /*1a10*/  BSSY.RECONVERGENT B2, `(.L_x_27) ;  /* 0x0000036000027945 */ /* 0x000fe40003800200 */
[----:B------:R-:W-:Y:S01]  /*1a20*/  ISETP.GE.U32.AND P0, PT, R8, 0xf, PT ;  /* 0x0000000f0800780c */ /* 0x000fe20003f06070 */
[----:B------:R-:W-:Y:S01]  /*1a30*/  IMAD.MOV.U32 R8, RZ, RZ, 0x1 ;  /* 0x00000001ff087424 */ /* 0x000fe200078e00ff */
[----:B------:R-:W-:-:S11]  /*1a40*/  LOP3.LUT R25, R20, 0xf, RZ, 0xc0, !PT ;  /* 0x0000000f14197812 */ /* 0x000fd600078ec0ff */
[----:B------:R-:W-:Y:S05]  /*1a50*/  @!P0 BRA `(.L_x_28) ;  /* 0x0000000000c48947 */ /* 0x000fea0003800000 */
[----:B------:R-:W-:Y:S01]  /*1a60*/  LOP3.LUT R24, R20, 0xfffffff0, RZ, 0xc0, !PT ;  /* 0xfffffff014187812 */ /* 0x000fe200078ec0ff */
[----:B------:R-:W-:Y:S01]  /*1a70*/  BSSY.RECONVERGENT B3, `(.L_x_29) ;  /* 0x000002e000037945 */ /* 0x000fe20003800200 */
[----:B------:R-:W-:Y:S01]  /*1a80*/  IADD3 R22, PT, PT, R23, 0x20, RZ ;  /* 0x0000002017167810 */ /* 0x000fe20007ffe0ff */
[----:B------:R-:W-:Y:S02]  /*1a90*/  IMAD.MOV.U32 R21, RZ, RZ, RZ ;  /* 0x000000ffff157224 */ /* 0x000fe400078e00ff */
[----:B------:R-:W-:-:S07]  /*1aa0*/  IMAD.MOV R24, RZ, RZ, -R24 ;  /* 0x000000ffff187224 */ /* 0x000fce00078e0a18 */
.L_x_30:
[----:B------:R-:W3:Y:S01]  /*1ab0*/  LDS.128 R16, [R22+-0x20] ;  /* 0xffffe00016107984 */ /* 0x000ee20000000c00 */
[----:B------:R-:W-:Y:S01]  /*1ac0*/  IADD3 R24, PT, PT, R24, 0x10, RZ ;  /* 0x0000001018187810 */ /* 0x000fe20007ffe0ff */
[----:B------:R-:W-:Y:S02]  /*1ad0*/  VIADD R21, R21, 0x10 ;  /* 0x0000001015157836 */ /* 0x000fe40000000000 */
[----:B------:R-:W0:Y:S01]  /*1ae0*/  LDS.128 R8, [R22+-0x10] ;  /* 0xfffff00016087984 */ /* 0x000e220000000c00 */
[----:B------:R-:W-:-:S03]  /*1af0*/  ISETP.NE.AND P1, PT, R24, RZ, PT ;  /* 0x000000ff1800720c */ /* 0x000fc60003f25270 */
[----:B------:R-:W2:Y:S01]  /*1b00*/  LDS.128 R12, [R22] ;  /* 0x00000000160c7984 */ /* 0x000ea20000000c00 */
[----:B---3--:R-:W-:-:S04]  /*1b10*/  FSETP.GT.AND P0, PT, R17, R6, PT ;  /* 0x000000061100720b */ /* 0x008fc80003f04000 */
[----:B------:R-:W-:-:S04]  /*1b20*/  FSEL R17, R17, R6, P0 ;  /* 0x0000000611117208 */ /* 0x000fc80000000000 */
[----:B------:R-:W-:-:S04]  /*1b30*/  FSETP.GT.AND P0, PT, R18, R17, PT ;  /* 0x000000111200720b */ /* 0x000fc80003f04000 */
[----:B------:R-:W-:-:S04]  /*1b40*/  FSEL R18, R18, R17, P0 ;  /* 0x0000001112127208 */ /* 0x000fc80000000000 */
[----:B------:R-:W-:-:S04]  /*1b50*/  FSETP.GT.AND P0, PT, R19, R18, PT ;  /* 0x000000121300720b */ /* 0x000fc80003f04000 */
[----:B------:R-:W-:-:S04]  /*1b60*/  FSEL R19, R19, R18, P0 ;  /* 0x0000001213137208 */ /* 0x000fc80000000000 */
[----:B0-----:R-:W-:-:S04]  /*1b70*/  FSETP.GT.AND P0, PT, R8, R19, PT ;  /* 0x000000130800720b */ /* 0x001fc80003f04000 */
[----:B------:R-:W-:Y:S02]  /*1b80*/  FSEL R8, R8, R19, P0 ;  /* 0x0000001308087208 */ /* 0x000fe40000000000 */
[----:B------:R-:W0:Y:S02]  /*1b90*/  LDS.128 R16, [R22+0x10] ;  /* 0x0000100016107984 */ /* 0x000e240000000c00 */
[----:B------:R-:W-:-:S04]  /*1ba0*/  FSETP.GT.AND P0, PT, R9, R8, PT ;  /* 0x000000080900720b */ /* 0x000fc80003f04000 */
[----:B------:R-:W-:-:S04]  /*1bb0*/  FSEL R9, R9, R8, P0 ;  /* 0x0000000809097208 */ /* 0x000fc80000000000 */
[----:B------:R-:W-:-:S04]  /*1bc0*/  FSETP.GT.AND P0, PT, R10, R9, PT ;  /* 0x000000090a00720b */ /* 0x000fc80003f04000 */
[----:B------:R-:W-:Y:S02]  /*1bd0*/  FSEL R10, R10, R9, P0 ;  /* 0x000000090a0a7208 */ /* 0x000fe40000000000 */
[----:B------:R3:W4:Y:S02]  /*1be0*/  LDS R9, [R22+0x20] ;  /* 0x0000200016097984 */ /* 0x0007240000000800 */
[----:B------:R-:W-:-:S04]  /*1bf0*/  FSETP.GT.AND P0, PT, R11, R10, PT ;  /* 0x0000000a0b00720b */ /* 0x000fc80003f04000 */
[----:B------:R-:W-:Y:S01]  /*1c00*/  FSEL R11, R11, R10, P0 ;  /* 0x0000000a0b0b7208 */ /* 0x000fe20000000000 */
[----:B---3--:R-:W-:-:S03]  /*1c10*/  VIADD R22, R22, 0x40 ;  /* 0x0000004016167836 */ /* 0x008fc60000000000 */
[----:B--2---:R-:W-:-:S04]  /*1c20*/  FSETP.GT.AND P0, PT, R12, R11, PT ;  /* 0x0000000b0c00720b */ /* 0x004fc80003f04000 */
[----:B------:R-:W-:-:S04]  /*1c30*/  FSEL R12, R12, R11, P0 ;  /* 0x0000000b0c0c7208 */ /* 0x000fc80000000000 */
[----:B------:R-:W-:-:S04]  /*1c40*/  FSETP.GT.AND P0, PT, R13, R12, PT ;  /* 0x0000000c0d00720b */ /* 0x000fc80003f04000 */
[----:B------:R-:W-:-:S04]  /*1c50*/  FSEL R13, R13, R12, P0 ;  /* 0x0000000c0d0d7208 */ /* 0x000fc80000000000 */
[----:B------:R-:W-:-:S04]  /*1c60*/  FSETP.GT.AND P0, PT, R14, R13, PT ;  /* 0x0000000d0e00720b */ /* 0x000fc80003f04000 */
[----:B------:R-:W-:-:S04]  /*1c70*/  FSEL R14, R14, R13, P0 ;  /* 0x0000000d0e0e7208 */ /* 0x000fc80000000000 */
[----:B------:R-:W-:-:S04]  /*1c80*/  FSETP.GT.AND P0, PT, R15, R14, PT ;  /* 0x0000000e0f00720b */ /* 0x000fc80003f04000 */
[----:B------:R-:W-:-:S04]  /*1c90*/  FSEL R15, R15, R14, P0 ;  /* 0x0000000e0f0f7208 */ /* 0x000fc80000000000 */
[----:B0-----:R-:W-:-:S04]  /*1ca0*/  FSETP.GT.AND P0, PT, R16, R15, PT ;  /* 0x0000000f1000720b */ /* 0x001fc80003f04000 */
[----:B------:R-:W-:-:S04]  /*1cb0*/  FSEL R16, R16, R15, P0 ;  /* 0x0000000f10107208 */ /* 0x000fc80000000000 */
[----:B------:R-:W-:-:S04]  /*1cc0*/  FSETP.GT.AND P0, PT, R17, R16, PT ;  /* 0x000000101100720b */ /* 0x000fc80003f04000 */
[----:B------:R-:W-:-:S04]  /*1cd0*/  FSEL R17, R17, R16, P0 ;  /* 0x0000001011117208 */ /* 0x000fc80000000000 */
[----:B------:R-:W-:-:S04]  /*1ce0*/  FSETP.GT.AND P0, PT, R18, R17, PT ;  /* 0x000000111200720b */ /* 0x000fc80003f04000 */
[----:B------:R-:W-:-:S04]  /*1cf0*/  FSEL R18, R18, R17, P0 ;  /* 0x0000001112127208 */ /* 0x000fc80000000000 */
[----:B------:R-:W-:-:S04]  /*1d00*/  FSETP.GT.AND P0, PT, R19, R18, PT ;  /* 0x000000121300720b */ /* 0x000fc80003f04000 */
[----:B------:R-:W-:-:S04]  /*1d10*/  FSEL R6, R19, R18, P0 ;  /* 0x0000001213067208 */ /* 0x000fc80000000000 */
[----:B----4-:R-:W-:-:S04]  /*1d20*/  FSETP.GT.AND P0, PT, R9, R6, PT ;  /* 0x000000060900720b */ /* 0x010fc80003f04000 */
[----:B------:R-:W-:Y:S01]  /*1d30*/  FSEL R6, R9, R6, P0 ;  /* 0x0000000609067208 */ /* 0x000fe20000000000 */
[----:B------:R-:W-:Y:S08]  /*1d40*/  @P1 BRA `(.L_x_30) ;  /* 0xfffffffc00581947 */ /* 0x000ff0000383ffff */
[----:B------:R-:W-:Y:S05]  /*1d50*/  BSYNC.RECONVERGENT B3 ;  /* 0x0000000000037941 */ /* 0x000fea0003800200 */
.L_x_29:
[----:B------:R-:W-:-:S07]  /*1d60*/  IADD3 R8, PT, PT, R21, 0x1, RZ ;  /* 0x0000000115087810 */ /* 0x000fce0007ffe0ff */
.L_x_28:
[----:B------:R-:W-:Y:S05]  /*1d70*/  BSYNC.RECONVERGENT B2 ;  /* 0x0000000000027941 */ /* 0x000fea0003800200 */
.L_x_27:
[----:B------:R-:W-:-:S13]  /*1d80*/  ISETP.NE.AND P0, PT, R25, RZ, PT ;  /* 0x000000ff1900720c */ /* 0x000fda0003f05270 */
[----:B------:R-:W-:Y:S05]  /*1d90*/  @!P0 BRA `(.L_x_26) ;  /* 0x0000000000fc8947 */ /* 0x000fea0003800000 */
[----:B------:R-:W-:Y:S01]  /*1da0*/  ISETP.GE.U32.AND P1, PT, R25, 0x8, PT ;  /* 0x000000081900780c */ /* 0x000fe20003f26070 */
[----:B------:R-:W-:Y:S01]  /*1db0*/  BSSY.RECONVERGENT B2, `(.L_x_31) ;  /* 0x000001e000027945 */ /* 0x000fe20003800200 */
[----:B------:R-:W-:-:S04]  /*1dc0*/  LOP3.LUT R10, R20, 0x7, RZ, 0xc0, !PT ;  /* 0x00000007140a7812 */ /* 0x000fc800078ec0ff */
[----:B------:R-:W-:-:S07]  /*1dd0*/  ISETP.NE.AND P0, PT, R10, RZ, PT ;  /* 0x000000ff0a00720c */ /* 0x000fce0003f05270 */
[----:B------:R-:W-:Y:S06]  /*1de0*/  @!P1 BRA `(.L_x_32) ;  /* 0x0000000000689947 */ /* 0x000fec0003800000 */
[C---:B------:R-:W-:Y:S02]  /*1df0*/  IMAD R9, R8.reuse, 0x4, R23 ;  /* 0x0000000408097824 */ /* 0x040fe400078e0217 */
[----:B------:R-:W-:-:S03]  /*1e00*/  VIADD R8, R8, 0x8 ;  /* 0x0000000808087836 */ /* 0x000fc60000000000 */
[----:B------:R-:W3:Y:S04]  /*1e10*/  LDS R11, [R9] ;  /* 0x00000000090b7984 */ /* 0x000ee80000000800 */
[----:B------:R-:W0:Y:S04]  /*1e20*/  LDS R13, [R9+0x4] ;  /* 0x00000400090d7984 */ /* 0x000e280000000800 */
[----:B------:R-:W2:Y:S04]  /*1e30*/  LDS R15, [R9+0x8] ;  /* 0x00000800090f7984 */ /* 0x000ea80000000800 */
[----:B------:R-:W4:Y:S04]  /*1e40*/  LDS R17, [R9+0xc] ;  /* 0x00000c0009117984 */ /* 0x000f280000000800 */
[----:B------:R-:W5:Y:S04]  /*1e50*/  LDS R19, [R9+0x10] ;  /* 0x0000100009137984 */ /* 0x000f680000000800 */
[----:B------:R-:W1:Y:S01]  /*1e60*/  LDS R21, [R9+0x14] ;  /* 0x0000140009157984 */ /* 0x000e620000000800 */
[----:B---3--:R-:W-:-:S04]  /*1e70*/  FSETP.GT.AND P1, PT, R11, R6, PT ;  /* 0x000000060b00720b */ /* 0x008fc80003f24000 */
[----:B------:R-:W-:Y:S02]  /*1e80*/  FSEL R6, R11, R6, P1 ;  /* 0x000000060b067208 */ /* 0x000fe40000800000 */
[----:B------:R-:W3:Y:S02]  /*1e90*/  LDS R11, [R9+0x18] ;  /* 0x00001800090b7984 */ /* 0x000ee40000000800 */
[----:B0-----:R-:W-:-:S04]  /*1ea0*/  FSETP.GT.AND P1, PT, R13, R6, PT ;  /* 0x000000060d00720b */ /* 0x001fc80003f24000 */
[----:B------:R-:W-:Y:S02]  /*1eb0*/  FSEL R6, R13, R6, P1 ;  /* 0x000000060d067208 */ /* 0x000fe40000800000 */
[----:B------:R-:W0:Y:S02]  /*1ec0*/  LDS R13, [R9+0x1c] ;  /* 0x00001c00090d7984 */ /* 0x000e240000000800 */
[----:B--2---:R-:W-:-:S04]  /*1ed0*/  FSETP.GT.AND P1, PT, R15, R6, PT ;  /* 0x000000060f00720b */ /* 0x004fc80003f24000 */
[----:B------:R-:W-:-:S04]  /*1ee0*/  FSEL R6, R15, R6, P1 ;  /* 0x000000060f067208 */ /* 0x000fc80000800000 */
[----:B----4-:R-:W-:-:S04]  /*1ef0*/  FSETP.GT.AND P1, PT, R17, R6, PT ;  /* 0x000000061100720b */ /* 0x010fc80003f24000 */
[----:B------:R-:W-:-:S04]  /*1f00*/  FSEL R6, R17, R6, P1 ;  /* 0x0000000611067208 */ /* 0x000fc80000800000 */
[----:B-----5:R-:W-:-:S04]  /*1f10*/  FSETP.GT.AND P1, PT, R19, R6, PT ;  /* 0x000000061300720b */ /* 0x020fc80003f24000 */
[----:B------:R-:W-:-:S04]  /*1f20*/  FSEL R6, R19, R6, P1 ;  /* 0x0000000613067208 */ /* 0x000fc80000800000 */
[----:B-1----:R-:W-:-:S04]  /*1f30*/  FSETP.GT.AND P1, PT, R21, R6, PT ;  /* 0x000000061500720b */ /* 0x002fc80003f24000 */
[----:B------:R-:W-:-:S04]  /*1f40*/  FSEL R6, R21, R6, P1 ;  /* 0x0000000615067208 */ /* 0x000fc80000800000 */
[----:B---3--:R-:W-:-:S04]  /*1f50*/  FSETP.GT.AND P1, PT, R11, R6, PT ;  /* 0x000000060b00720b */ /* 0x008fc80003f24000 */
[----:B------:R-:W-:-:S04]  /*1f60*/  FSEL R6, R11, R6, P1 ;  /* 0x000000060b067208 */ /* 0x000fc80000800000 */
[----:B0-----:R-:W-:-:S04]  /*1f70*/  FSETP.GT.AND P1, PT, R13, R6, PT ;  /* 0x000000060d00720b */ /* 0x001fc80003f24000 */
[----:B------:R-:W-:-:S09]  /*1f80*/  FSEL R6, R13, R6, P1 ;  /* 0x000000060d067208 */ /* 0x000fd20000800000 */
.L_x_32:
[----:B------:R-:W-:Y:S05]  /*1f90*/  BSYNC.RECONVERGENT B2 ;  /* 0x0000000000027941 */ /* 0x000fea0003800200 */
.L_x_31:
[----:B------:R-:W-:Y:S05]  /*1fa0*/  @!P0 BRA `(.L_x_26) ;  /* 0x0000000000788947 */ /* 0x000fea0003800000 */
[----:B------:R-:W-:Y:S01]  /*1fb0*/  ISETP.GE.U32.AND P0, PT, R10, 0x4, PT ;  /* 0x000000040a00780c */ /* 0x000fe20003f06070 */
[----:B------:R-:W-:Y:S01]  /*1fc0*/  BSSY.RECONVERGENT B2, `(.L_x_33) ;  /* 0x0000012000027945 */ /* 0x000fe20003800200 */
[----:B------:R-:W-:-:S04]  /*1fd0*/  LOP3.LUT R20, R20, 0x3, RZ, 0xc0, !PT ;  /* 0x0000000314147812 */ /* 0x000fc800078ec0ff */
[----:B------:R-:W-:-:S07]  /*1fe0*/  ISETP.NE.AND P1, PT, R20, RZ, PT ;  /* 0x000000ff1400720c */ /* 0x000fce0003f25270 */
[----:B------:R-:W-:Y:S06]  /*1ff0*/  @!P0 BRA `(.L_x_34) ;  /* 0x0000000000388947 */ /* 0x000fec0003800000 */
[C---:B------:R-:W-:Y:S01]  /*2000*/  LEA R9, R8.reuse, R23, 0x2 ;  /* 0x0000001708097211 */ /* 0x040fe200078e10ff */
[----:B------:R-:W-:-:S04]  /*2010*/  VIADD R8, R8, 0x4 ;  /* 0x0000000408087836 */ /* 0x000fc80000000000 */
[----:B------:R-:W3:Y:S04]  /*2020*/  LDS R11, [R9] ;  /* 0x00000000090b7984 */ /* 0x000ee80000000800 */
[----:B------:R-:W0:Y:S04]  /*2030*/  LDS R13, [R9+0x4] ;  /* 0x00000400090d7984 */ /* 0x000e280000000800 */
[----:B------:R-:W2:Y:S04]  /*2040*/  LDS R15, [R9+0x8] ;  /* 0x00000800090f7984 */ /* 0x000ea80000000800 */
[----:B------:R-:W4:Y:S01]  /*2050*/  LDS R17, [R9+0xc] ;  /* 0x00000c0009117984 */ /* 0x000f220000000800 */
[----:B---3--:R-:W-:-:S04]  /*2060*/  FSETP.GT.AND P0, PT, R11, R6, PT ;  /* 0x000000060b00720b */ /* 0x008fc80003f04000 */
[----:B------:R-:W-:-:S04]  /*2070*/  FSEL R6, R11, R6, P0 ;  /* 0x000000060b067208 */ /* 0x000fc80000000000 */
[----:B0-----:R-:W-:-:S04]  /*2080*/  FSETP.GT.AND P0, PT, R13, R6, PT ;  /* 0x000000060d00720b */ /* 0x001fc80003f04000 */
[----:B------:R-:W-:-:S04]  /*2090*/  FSEL R6, R13, R6, P0 ;  /* 0x000000060d067208 */ /* 0x000fc80000000000 */
[----:B--2---:R-:W-:-:S04]  /*20a0*/  FSETP.GT.AND P0, PT, R15, R6, PT ;  /* 0x000000060f00720b */ /* 0x004fc80003f04000 */
[----:B------:R-:W-:-:S04]  /*20b0*/  FSEL R6, R15, R6, P0 ;  /* 0x000000060f067208 */ /* 0x000fc80000000000 */
[----:B----4-:R-:W-:-:S04]  /*20c0*/  FSETP.GT.AND P0, PT, R17, R6, PT ;  /* 0x000000061100720b */ /* 0x010fc80003f04000 */
[----:B------:R-:W-:-:S09]  /*20d0*/  FSEL R6, R17, R6, P0 ;  /* 0x0000000611067208 */ /* 0x000fd20000000000 */
.L_x_34:
[----:B------:R-:W-:Y:S05]  /*20e0*/  BSYNC.RECONVERGENT B2 ;  /* 0x0000000000027941 */ /* 0x000fea0003800200 */
.L_x_33:
[----:B------:R-:W-:Y:S05]  /*20f0*/  @!P1 BRA `(.L_x_26) ;  /* 0x0000000000249947 */ /* 0x000fea0003800000 */
[----:B------:R-:W-:Y:S01]  /*2100*/  IMAD R8, R8, 0x4, R23 ;  /* 0x0000000408087824 */ /* 0x000fe200078e0217 */
[----:B------:R-:W-:-:S07]  /*2110*/  IADD3 R20, PT, PT, -R20, RZ, RZ ;  /* 0x000000ff14147210 */ /* 0x000fce0007ffe1ff */
.L_x_35:
[----:B------:R0:W3:Y:S01]  /*2120*/  LDS R9, [R8] ;  /* 0x0000000008097984 */ /* 0x0000e20000000800 */
[----:B------:R-:W-:-:S05]  /*2130*/  VIADD R20, R20, 0x1 ;  /* 0x0000000114147836 */ /* 0x000fca0000000000 */
[----:B------:R-:W-:Y:S01]  /*2140*/  ISETP.NE.AND P1, PT, R20, RZ, PT ;  /* 0x000000ff1400720c */ /* 0x000fe20003f25270 */
[----:B0-----:R-:W-:Y:S01]  /*2150*/  VIADD R8, R8, 0x4 ;  /* 0x0000000408087836 */ /* 0x001fe20000000000 */
[----:B---3--:R-:W-:-:S04]  /*2160*/  FSETP.GT.AND P0, PT, R9, R6, PT ;  /* 0x000000060900720b */ /* 0x008fc80003f04000 */
[----:B------:R-:W-:-:S07]  /*2170*/  FSEL R6, R9, R6, P0 ;  /* 0x0000000609067208 */ /* 0x000fce0000000000 */
[----:B------:R-:W-:Y:S05]  /*2180*/  @P1 BRA `(.L_x_35) ;  /* 0xfffffffc00e41947 */ /* 0x000fea000383ffff */
.L_x_26:
[----:B------:R-:W-:Y:S05]  /*2190*/  BSYNC.RECONVERGENT B1 ;  /* 0x0000000000017941 */ /* 0x000fea0003800200 */
.L_x_25:
[----:B------:R-:W-:Y:S01]  /*21a0*/  ISETP.GE.AND P2, PT, R4, 0x1, PT ;  /* 0x000000010400780c */ /* 0x000fe20003f46270 */
[----:B------:R-:W-:Y:S01]  /*21b0*/  BSSY.RECONVERGENT B1, `(.L_x_36) ;  /* 0x0000072000017945 */ /* 0x000fe20003800200 */
[----:B------:R-:W-:-:S11]  /*21c0*/  HFMA2 R21, -RZ, RZ, 0, 0 ;  /* 0x00000000ff157431 */ /* 0x000fd600000001ff */
[----:B------:R-:W-:Y:S05]  /*21d0*/  @!P2 BRA `(.L_x_37) ;  /* 0x0000000400bca947 */ /* 0x000fea0003800000 */
[C---:B------:R-:W-:Y:S01]  /*21e0*/  ISETP.GE.U32.AND P0, PT, R4.reuse, 0x4, PT ;  /* 0x000000040400780c */ /* 0x040fe20003f06070 */
[----:B------:R-:W-:Y:S01]  /*21f0*/  BSSY.RECONVERGENT B2, `(.L_x_38) ;  /* 0x000003a000027945 */ /* 0x000fe20003800200 */
[----:B0-----:R-:W-:Y:S01]  /*2200*/  LOP3.LUT R17, R4, 0x3, RZ, 0xc0, !PT ;  /* 0x0000000304117812 */ /* 0x001fe200078ec0ff */
[----:B------:R-:W-:Y:S02]  /*2210*/  IMAD.MOV.U32 R21, RZ, RZ, RZ ;  /* 0x000000ffff157224 */ /* 0x000fe400078e00ff */
[----:B--2---:R-:W-:Y:S01]  /*2220*/  IMAD.MOV.U32 R12, RZ, RZ, RZ ;  /* 0x000000ffff0c7224 */ /* 0x004fe200078e00ff */
[----:B------:R-:W-:-:S07]  /*2230*/  ISETP.NE.AND P1, PT, R17, RZ, PT ;  /* 0x000000ff1100720c */ /* 0x000fce0003f25270 */
[----:B------:R-:W-:Y:S06]  /*2240*/  @!P0 BRA `(.L_x_39) ;  /* 0x0000000000d08947 */ /* 0x000fec0003800000 */
[----:B------:R-:W-:Y:S01]  /*2250*/  LOP3.LUT R12, R4, 0x7ffffffc, RZ, 0xc0, !PT ;  /* 0x7ffffffc040c7812 */ /* 0x000fe200078ec0ff */
[----:B------:R-:W-:Y:S01]  /*2260*/  IMAD.MOV.U32 R13, RZ, RZ, R23 ;  /* 0x000000ffff0d7224 */ /* 0x000fe200078e0017 */
[----:B------:R-:W-:-:S03]  /*2270*/  MOV R21, RZ ;  /* 0x000000ff00157202 */ /* 0x000fc60000000f00 */
[----:B------:R-:W-:-:S07]  /*2280*/  IMAD.MOV R14, RZ, RZ, -R12 ;  /* 0x000000ffff0e7224 */ /* 0x000fce00078e0a0c */
.L_x_40:
[----:B------:R-:W3:Y:S01]  /*2290*/  LDS.128 R8, [R13] ;  /* 0x000000000d087984 */ /* 0x000ee20000000c00 */
[----:B------:R-:W-:Y:S02]  /*22a0*/  HFMA2 R15, -RZ, RZ, 0.96630859375, -0.0022525787353515625 ;  /* 0x3bbb989dff0f7431 */ /* 0x000fe400000001ff */
[----:B------:R-:W-:Y:S01]  /*22b0*/  IMAD.MOV.U32 R16, RZ, RZ, 0x437c0000 ;  /* 0x437c0000ff107424 */ /* 0x000fe200078e00ff */
[----:B------:R-:W-:-:S04]  /*22c0*/  IADD3 R14, PT, PT, R14, 0x4, RZ ;  /* 0x000000040e0e7810 */ /* 0x000fc80007ffe0ff */
[----:B------:R-:W-:Y:S01]  /*22d0*/  ISETP.NE.AND P0, PT, R14, RZ, PT ;  /* 0x000000ff0e00720c */ /* 0x000fe20003f05270 */
[--C-:B---3--:R-:W-:Y:S01]  /*22e0*/  FADD R20, R8, -R6.reuse ;  /* 0x8000000608147221 */ /* 0x108fe20000000000 */
[--C-:B------:R-:W-:Y:S01]  /*22f0*/  FADD R18, R9, -R6.reuse ;  /* 0x8000000609127221 */ /* 0x100fe20000000000 */
[----:B------:R-:W-:Y:S02]  /*2300*/  FADD R10, R10, -R6 ;  /* 0x800000060a0a7221 */ /* 0x000fe40000000000 */
[-C--:B------:R-:W-:Y:S01]  /*2310*/  FFMA.SAT R19, R20, R15.reuse, 0.5 ;  /* 0x3f00000014137423 */ /* 0x080fe2000000200f */
[-C--:B------:R-:W-:Y:S01]  /*2320*/  FFMA.SAT R9, R18, R15.reuse, 0.5 ;  /* 0x3f00000012097423 */ /* 0x080fe2000000200f */
[----:B------:R-:W-:Y:S02]  /*2330*/  FFMA.SAT R27, R10, R15, 0.5 ;  /* 0x3f0000000a1b7423 */ /* 0x000fe4000000200f */
[-C--:B------:R-:W-:Y:S01]  /*2340*/  FFMA.RM R8, R19, R16.reuse, 12582913 ;  /* 0x4b40000113087423 */ /* 0x080fe20000004010 */
[----:B------:R-:W-:-:S03]  /*2350*/  FFMA.RM R9, R9, R16, 12582913 ;  /* 0x4b40000109097423 */ /* 0x000fc60000004010 */
[C---:B------:R-:W-:Y:S01]  /*2360*/  FADD R19, R8.reuse, -12583039 ;  /* 0xcb40007f08137421 */ /* 0x040fe20000000000 */
[----:B------:R-:W-:Y:S01]  /*2370*/  FADD R25, R9, -12583039 ;  /* 0xcb40007f09197421 */ /* 0x000fe20000000000 */
[----:B------:R-:W-:Y:S02]  /*2380*/  IMAD.SHL.U32 R8, R8, 0x800000, RZ ;  /* 0x0080000008087824 */ /* 0x000fe400078e00ff */
[----:B------:R-:W-:Y:S01]  /*2390*/  FFMA R19, R20, 1.4426950216293334961, -R19 ;  /* 0x3fb8aa3b14137823 */ /* 0x000fe20000000813 */
[----:B------:R-:W-:-:S03]  /*23a0*/  FFMA R25, R18, 1.4426950216293334961, -R25 ;  /* 0x3fb8aa3b12197823 */ /* 0x000fc60000000819 */
[----:B------:R-:W-:Y:S01]  /*23b0*/  FFMA R19, R20, 1.925963033500011079e-08, R19 ;  /* 0x32a5706014137823 */ /* 0x000fe20000000013 */
[----:B------:R-:W-:Y:S01]  /*23c0*/  FADD R20, R11, -R6 ;  /* 0x800000060b147221 */ /* 0x000fe20000000000 */
[----:B------:R-:W-:-:S03]  /*23d0*/  FFMA.RM R11, R27, R16, 12582913 ;  /* 0x4b4000011b0b7423 */ /* 0x000fc60000004010 */
[----:B------:R-:W-:Y:S01]  /*23e0*/  FFMA.SAT R29, R20, R15, 0.5 ;  /* 0x3f000000141d7423 */ /* 0x000fe2000000200f */
[----:B------:R-:W-:Y:S01]  /*23f0*/  FFMA R15, R18, 1.925963033500011079e-08, R25 ;  /* 0x32a57060120f7823 */ /* 0x000fe20000000019 */
[----:B------:R-:W-:Y:S01]  /*2400*/  FADD R27, R11, -12583039 ;  /* 0xcb40007f0b1b7421 */ /* 0x000fe20000000000 */
[----:B------:R-:W0:Y:S01]  /*2410*/  MUFU.EX2 R19, R19 ;  /* 0x0000001300137308 */ /* 0x000e220000000800 */
[----:B------:R-:W-:Y:S01]  /*2420*/  FFMA.RM R16, R29, R16, 12582913 ;  /* 0x4b4000011d107423 */ /* 0x000fe20000004010 */
[----:B------:R-:W-:Y:S02]  /*2430*/  IMAD.SHL.U32 R11, R11, 0x800000, RZ ;  /* 0x008000000b0b7824 */ /* 0x000fe400078e00ff */
[----:B------:R-:W-:Y:S01]  /*2440*/  FFMA R27, R10, 1.4426950216293334961, -R27 ;  /* 0x3fb8aa3b0a1b7823 */ /* 0x000fe2000000081b */
[----:B------:R-:W-:Y:S01]  /*2450*/  SHF.L.U32 R18, R9, 0x17, RZ ;  /* 0x0000001709127819 */ /* 0x000fe200000006ff */
[C---:B------:R-:W-:Y:S01]  /*2460*/  FADD R25, R16.reuse, -12583039 ;  /* 0xcb40007f10197421 */ /* 0x040fe20000000000 */
[----:B------:R-:W-:-:S02]  /*2470*/  IMAD.SHL.U32 R16, R16, 0x800000, RZ ;  /* 0x0080000010107824 */ /* 0x000fc400078e00ff */
[----:B------:R-:W-:Y:S01]  /*2480*/  FFMA R27, R10, 1.925963033500011079e-08, R27 ;  /* 0x32a570600a1b7823 */ /* 0x000fe2000000001b */
[----:B------:R-:W2:Y:S01]  /*2490*/  MUFU.EX2 R15, R15 ;  /* 0x0000000f000f7308 */ /* 0x000ea20000000800 */
[----:B------:R-:W-:-:S04]  /*24a0*/  FFMA R25, R20, 1.4426950216293334961, -R25 ;  /* 0x3fb8aa3b14197823 */ /* 0x000fc80000000819 */
[----:B------:R-:W-:-:S03]  /*24b0*/  FFMA R25, R20, 1.925963033500011079e-08, R25 ;  /* 0x32a5706014197823 */ /* 0x000fc60000000019 */
[----:B------:R-:W3:Y:S01]  /*24c0*/  MUFU.EX2 R10, R27 ;  /* 0x0000001b000a7308 */ /* 0x000ee20000000800 */
[----:B0-----:R-:W-:-:S07]  /*24d0*/  FMUL R8, R8, R19 ;  /* 0x0000001308087220 */ /* 0x001fce0000400000 */
[----:B------:R-:W0:Y:S01]  /*24e0*/  MUFU.EX2 R25, R25 ;  /* 0x0000001900197308 */ /* 0x000e220000000800 */
[----:B--2---:R-:W-:Y:S01]  /*24f0*/  FMUL R9, R18, R15 ;  /* 0x0000000f12097220 */ /* 0x004fe20000400000 */
[----:B---3--:R-:W-:Y:S01]  /*2500*/  FMUL R10, R11, R10 ;  /* 0x0000000a0b0a7220 */ /* 0x008fe20000400000 */
[----:B0-----:R-:W-:Y:S01]  /*2510*/  FMUL R11, R16, R25 ;  /* 0x00000019100b7220 */ /* 0x001fe20000400000 */
[----:B------:R-:W-:-:S04]  /*2520*/  FADD R16, R8, R21 ;  /* 0x0000001508107221 */ /* 0x000fc80000000000 */
[----:B------:R-:W-:Y:S01]  /*2530*/  FADD R15, R16, R9 ;  /* 0x00000009100f7221 */ /* 0x000fe20000000000 */
[----:B------:R0:W-:Y:S03]  /*2540*/  STS.128 [R13], R8 ;  /* 0x000000080d007388 */ /* 0x0001e60000000c00 */
[----:B------:R-:W-:-:S04]  /*2550*/  FADD R16, R15, R10 ;  /* 0x0000000a0f107221 */ /* 0x000fc80000000000 */
[----:B------:R-:W-:Y:S01]  /*2560*/  FADD R21, R16, R11 ;  /* 0x0000000b10157221 */ /* 0x000fe20000000000 */
[----:B0-----:R-:W-:Y:S01]  /*2570*/  VIADD R13, R13, 0x10 ;  /* 0x000000100d0d7836 */ /* 0x001fe20000000000 */
[----:B------:R-:W-:Y:S06]  /*2580*/  @P0 BRA `(.L_x_40) ;  /* 0xfffffffc00400947 */ /* 0x000fec000383ffff */
.L_x_39:
[----:B------:R-:W-:Y:S05]  /*2590*/  BSYNC.RECONVERGENT B2 ;  /* 0x0000000000027941 */ /* 0x000fea0003800200 */
.L_x_38:
[----:B------:R-:W-:Y:S05]  /*25a0*/  @!P1 BRA `(.L_x_37) ;  /* 0x0000000000c89947 */ /* 0x000fea0003800000 */
[----:B------:R-:W-:Y:S01]  /*25b0*/  ISETP.NE.AND P0, PT, R17, 0x1, PT ;  /* 0x000000011100780c */ /* 0x000fe20003f05270 */
[----:B------:R-:W-:Y:S01]  /*25c0*/  BSSY.RECONVERGENT B2, `(.L_x_41) ;  /* 0x0000020000027945 */ /* 0x000fe20003800200 */
[----:B------:R-:W-:-:S04]  /*25d0*/  LOP3.LUT R8, R4, 0x1, RZ, 0xc0, !PT ;  /* 0x0000000104087812 */ /* 0x000fc800078ec0ff */
[----:B------:R-:W-:-:S07]  /*25e0*/  ISETP.NE.U32.AND P1, PT, R8, 0x1, PT ;  /* 0x000000010800780c */ /* 0x000fce0003f25070 */
[----:B------:R-:W-:Y:S06]  /*25f0*/  @!P0 BRA `(.L_x_42) ;  /* 0x0000000000708947 */ /* 0x000fec0003800000 */
[C---:B------:R-:W-:Y:S01]  /*2600*/  IMAD R8, R12.reuse, 0x4, R23 ;  /* 0x000000040c087824 */ /* 0x040fe200078e0217 */
[----:B------:R-:W-:Y:S01]  /*2610*/  MOV R14, 0x3bbb989d ;  /* 0x3bbb989d000e7802 */ /* 0x000fe20000000f00 */
[----:B------:R-:W-:Y:S02]  /*2620*/  IMAD.MOV.U32 R15, RZ, RZ, 0x437c0000 ;  /* 0x437c0000ff0f7424 */ /* 0x000fe400078e00ff */
[----:B------:R-:W-:Y:S01]  /*2630*/  VIADD R12, R12, 0x2 ;  /* 0x000000020c0c7836 */ /* 0x000fe20000000000 */
[----:B------:R-:W3:Y:S04]  /*2640*/  LDS R11, [R8+0x4] ;  /* 0x00000400080b7984 */ /* 0x000ee80000000800 */
[----:B------:R-:W0:Y:S01]  /*2650*/  LDS R9, [R8] ;  /* 0x0000000008097984 */ /* 0x000e220000000800 */
[----:B---3--:R-:W-:Y:S01]  /*2660*/  FADD R11, -R6, R11 ;  /* 0x0000000b060b7221 */ /* 0x008fe20000000100 */
[----:B0-----:R-:W-:-:S03]  /*2670*/  FADD R9, R9, -R6 ;  /* 0x8000000609097221 */ /* 0x001fc60000000000 */
[-C--:B------:R-:W-:Y:S01]  /*2680*/  FFMA.SAT R13, R11, R14.reuse, 0.5 ;  /* 0x3f0000000b0d7423 */ /* 0x080fe2000000200e */
[----:B------:R-:W-:-:S03]  /*2690*/  FFMA.SAT R10, R9, R14, 0.5 ;  /* 0x3f000000090a7423 */ /* 0x000fc6000000200e */
[-C--:B------:R-:W-:Y:S01]  /*26a0*/  FFMA.RM R13, R13, R15.reuse, 12582913 ;  /* 0x4b4000010d0d7423 */ /* 0x080fe2000000400f */
[----:B------:R-:W-:-:S03]  /*26b0*/  FFMA.RM R10, R10, R15, 12582913 ;  /* 0x4b4000010a0a7423 */ /* 0x000fc6000000400f */
[C---:B------:R-:W-:Y:S01]  /*26c0*/  FADD R16, R13.reuse, -12583039 ;  /* 0xcb40007f0d107421 */ /* 0x040fe20000000000 */
[----:B------:R-:W-:Y:S01]  /*26d0*/  SHF.L.U32 R13, R13, 0x17, RZ ;  /* 0x000000170d0d7819 */ /* 0x000fe200000006ff */
[C---:B------:R-:W-:Y:S02]  /*26e0*/  FADD R14, R10.reuse, -12583039 ;  /* 0xcb40007f0a0e7421 */ /* 0x040fe40000000000 */
[----:B------:R-:W-:Y:S01]  /*26f0*/  FFMA R16, R11, 1.4426950216293334961, -R16 ;  /* 0x3fb8aa3b0b107823 */ /* 0x000fe20000000810 */
[----:B------:R-:W-:Y:S02]  /*2700*/  IMAD.SHL.U32 R10, R10, 0x800000, RZ ;  /* 0x008000000a0a7824 */ /* 0x000fe400078e00ff */
[----:B------:R-:W-:Y:S01]  /*2710*/  FFMA R14, R9, 1.4426950216293334961, -R14 ;  /* 0x3fb8aa3b090e7823 */ /* 0x000fe2000000080e */
[----:B------:R-:W-:-:S03]  /*2720*/  FFMA R16, R11, 1.925963033500011079e-08, R16 ;  /* 0x32a570600b107823 */ /* 0x000fc60000000010 */
[----:B------:R-:W-:-:S03]  /*2730*/  FFMA R14, R9, 1.925963033500011079e-08, R14 ;  /* 0x32a57060090e7823 */ /* 0x000fc6000000000e */
[----:B------:R-:W0:Y:S08]  /*2740*/  MUFU.EX2 R16, R16 ;  /* 0x0000001000107308 */ /* 0x000e300000000800 */
[----:B------:R-:W2:Y:S01]  /*2750*/  MUFU.EX2 R9, R14 ;  /* 0x0000000e00097308 */ /* 0x000ea20000000800 */
[----:B0-----:R-:W-:-:S05]  /*2760*/  FMUL R13, R13, R16 ;  /* 0x000000100d0d7220 */ /* 0x001fca0000400000 */
[----:B------:R0:W-:Y:S01]  /*2770*/  STS [R8+0x4], R13 ;  /* 0x0000040d08007388 */ /* 0x0001e20000000800 */
[----:B--2---:R-:W-:-:S04]  /*2780*/  FMUL R9, R10, R9 ;  /* 0x000000090a097220 */ /* 0x004fc80000400000 */
[----:B------:R-:W-:Y:S01]  /*2790*/  FADD R21, R21, R9 ;  /* 0x0000000915157221 */ /* 0x000fe20000000000 */
[----:B------:R0:W-:Y:S03]  /*27a0*/  STS [R8], R9 ;  /* 0x0000000908007388 */ /* 0x0001e60000000800 */
[----:B------:R-:W-:-:S07]  /*27b0*/  FADD R21, R21, R13 ;  /* 0x0000000d15157221 */ /* 0x000fce0000000000 */
.L_x_42:
[----:B------:R-:W-:Y:S05]  /*27c0*/  BSYNC.RECONVERGENT B2 ;  /* 0x0000000000027941 */ /* 0x000fea0003800200 */
.L_x_41:
[----:B------:R-:W-:Y:S05]  /*27d0*/  @P1 BRA `(.L_x_37) ;  /* 0x00000000003c1947 */ /* 0x000fea0003800000 */
[----:B------:R-:W-:Y:S02]  /*27e0*/  IMAD R12, R12, 0x4, R23 ;  /* 0x000000040c0c7824 */ /* 0x000fe400078e0217 */
[----:B0-----:R-:W-:Y:S02]  /*27f0*/  HFMA2 R8, -RZ, RZ, 0.96630859375, -0.0022525787353515625 ;  /* 0x3bbb989dff087431 */ /* 0x001fe400000001ff */
[----:B------:R-:W-:Y:S01]  /*2800*/  IMAD.MOV.U32 R11, RZ, RZ, 0x437c0000 ;  /* 0x437c0000ff0b7424 */ /* 0x000fe200078e00ff */
[----:B------:R-:W3:Y:S02]  /*2810*/  LDS R9, [R12] ;  /* 0x000000000c097984 */ /* 0x000ee40000000800 */
[----:B---3--:R-:W-:-:S04]  /*2820*/  FADD R9, R9, -R6 ;  /* 0x8000000609097221 */ /* 0x008fc80000000000 */
[----:B------:R-:W-:-:S04]  /*2830*/  FFMA.SAT R6, R9, R8, 0.5 ;  /* 0x3f00000009067423 */ /* 0x000fc80000002008 */
[----:B------:R-:W-:-:S04]  /*2840*/  FFMA.RM R6, R6, R11, 12582913 ;  /* 0x4b40000106067423 */ /* 0x000fc8000000400b */
[C---:B------:R-:W-:Y:S01]  /*2850*/  FADD R8, R6.reuse, -12583039 ;  /* 0xcb40007f06087421 */ /* 0x040fe20000000000 */
[----:B------:R-:W-:-:S03]  /*2860*/  IMAD.SHL.U32 R6, R6, 0x800000, RZ ;  /* 0x0080000006067824 */ /* 0x000fc600078e00ff */
[----:B------:R-:W-:-:S04]  /*2870*/  FFMA R8, R9, 1.4426950216293334961, -R8 ;  /* 0x3fb8aa3b09087823 */ /* 0x000fc80000000808 */
[----:B------:R-:W-:-:S04]  /*2880*/  FFMA R8, R9, 1.925963033500011079e-08, R8 ;  /* 0x32a5706009087823 */ /* 0x000fc80000000008 */
[----:B------:R-:W0:Y:S02]  /*2890*/  MUFU.EX2 R9, R8 ;  /* 0x0000000800097308 */ /* 0x000e240000000800 */
[----:B0-----:R-:W-:-:S04]  /*28a0*/  FMUL R6, R6, R9 ;  /* 0x0000000906067220 */ /* 0x001fc80000400000 */
[----:B------:R-:W-:Y:S01]  /*28b0*/  FADD R21, R21, R6 ;  /* 0x0000000615157221 */ /* 0x000fe20000000000 */
[----:B------:R4:W-:Y:S06]  /*28c0*/  STS [R12], R6 ;  /* 0x000000060c007388 */ /* 0x0009ec0000000800 */
.L_x_37:
[----:B------:R-:W-:Y:S05]  /*28d0*/  BSYNC.RECONVERGENT B1 ;  /* 0x0000000000017941 */ /* 0x000fea0003800200 */
.L_x_36:
[----:B------:R-:W-:Y:S05]  /*28e0*/  @!P2 BRA `(.L_x_6) ;  /* 0x000000100048a947 */ /* 0x000fea0003800000 */
[C---:B------:R-:W-:Y:S01]  /*28f0*/  ISETP.GE.U32.AND P0, PT, R4.reuse, 0x8, PT ;  /* 0x000000080400780c */ /* 0x040fe20003f06070 */
[----:B------:R-:W-:Y:S01]  /*2900*/  BSSY.RECONVERGENT B3, `(.L_x_43) ;  /* 0x0000086000037945 */ /* 0x000fe20003800200 */
[----:B---34-:R-:W-:Y:S02]  /*2910*/  LOP3.LUT R6, R4, 0x7, RZ, 0xc0, !PT ;  /* 0x0000000704067812 */ /* 0x018fe400078ec0ff */
[----:B------:R-:W-:-:S09]  /*2920*/  MOV R20, RZ ;  /* 0x000000ff00147202 */ /* 0x000fd20000000f00 */
[----:B------:R-:W-:Y:S05]  /*2930*/  @!P0 BRA `(.L_x_44) ;  /* 0x0000000800088947 */ /* 0x000fea0003800000 */
[----:B------:R-:W-:Y:S01]  /*2940*/  LOP3.LUT R20, R4, 0x7ffffff8, RZ, 0xc0, !PT ;  /* 0x7ffffff804147812 */ /* 0x000fe200078ec0ff */
[----:B-1----:R-:W-:-:S04]  /*2950*/  VIADD R23, R23, 0x10 ;  /* 0x0000001017177836 */ /* 0x002fc80000000000 */
[----:B------:R-:W-:-:S07]  /*2960*/  IMAD.MOV R22, RZ, RZ, -R20 ;  /* 0x000000ffff167224 */ /* 0x000fce00078e0a14 */
.L_x_61:
[----:B0-2---:R-:W0:Y:S01]  /*2970*/  LDS.128 R8, [R23+-0x10] ;  /* 0xfffff00017087984 */ /* 0x005e220000000c00 */
[----:B------:R-:W1:Y:S01]  /*2980*/  MUFU.RCP R4, R21 ;  /* 0x0000001500047308 */ /* 0x000e620000001000 */
[----:B------:R-:W-:Y:S01]  /*2990*/  IADD3 R22, PT, PT, R22, 0x8, RZ ;  /* 0x0000000816167810 */ /* 0x000fe20007ffe0ff */
[----:B------:R-:W-:Y:S03]  /*29a0*/  BSSY.RECONVERGENT B4, `(.L_x_45) ;  /* 0x000000e000047945 */ /* 0x000fe60003800200 */
[----:B------:R-:W-:Y:S01]  /*29b0*/  ISETP.NE.AND P2, PT, R22, RZ, PT ;  /* 0x000000ff1600720c */ /* 0x000fe20003f45270 */
[----:B-1----:R-:W-:-:S04]  /*29c0*/  FFMA R13, R4, -R21, 1 ;  /* 0x3f800000040d7423 */ /* 0x002fc80000000815 */
[----:B------:R-:W-:Y:S01]  /*29d0*/  FFMA R13, R4, R13, R4 ;  /* 0x0000000d040d7223 */ /* 0x000fe20000000004 */
[----:B0-----:R-:W0:Y:S03]  /*29e0*/  FCHK P0, R8, R21 ;  /* 0x0000001508007302 */ /* 0x001e260000000000 */
[----:B------:R-:W-:-:S04]  /*29f0*/  FFMA R12, R8, R13, RZ ;  /* 0x0000000d080c7223 */ /* 0x000fc800000000ff */
[----:B------:R-:W-:-:S04]  /*2a00*/  FFMA R4, R12, -R21, R8 ;  /* 0x800000150c047223 */ /* 0x000fc80000000008 */
[----:B------:R-:W-:Y:S01]  /*2a10*/  FFMA R12, R13, R4, R12 ;  /* 0x000000040d0c7223 */ /* 0x000fe2000000000c */
[----:B0-----:R-:W-:Y:S06]  /*2a20*/  @!P0 BRA `(.L_x_46) ;  /* 0x0000000000148947 */ /* 0x001fec0003800000 */
[----:B------:R-:W-:Y:S01]  /*2a30*/  IMAD.MOV.U32 R29, RZ, RZ, R8 ;  /* 0x000000ffff1d7224 */ /* 0x000fe200078e0008 */
[----:B------:R-:W-:Y:S01]  /*2a40*/  MOV R24, 0x2a70 ;  /* 0x00002a7000187802 */ /* 0x000fe20000000f00 */
[----:B------:R-:W-:-:S07]  /*2a50*/  IMAD.MOV.U32 R26, RZ, RZ, R21 ;  /* 0x000000ffff1a7224 */ /* 0x000fce00078e0015 */
[----:B------:R-:W-:Y:S05]  /*2a60*/  CALL.REL.NOINC `($__internal_1_$__cuda_sm3x_div_rn_noftz_f32_slowpath) ;  /* 0x0000001800f47944 */ /* 0x000fea0003c00000 */
[----:B------:R-:W-:-:S07]  /*2a70*/  MOV R12, R15 ;  /* 0x0000000f000c7202 */ /* 0x000fce0000000f00 */
.L_x_46:
[----:B------:R-:W-:Y:S05]  /*2a80*/  BSYNC.RECONVERGENT B4 ;  /* 0x0000000000047941 */ /* 0x000fea0003800200 */
.L_x_45:
        /* <DEDUP_REMOVED lines=9> */
[----:B------:R-:W-:Y:S01]  /*2b20*/  IMAD.MOV.U32 R29, RZ, RZ, R9 ;  /* 0x000000ffff1d7224 */ /* 0x000fe200078e0009 */
[----:B------:R-:W-:Y:S01]  /*2b30*/  MOV R24, 0x2b60 ;  /* 0x00002b6000187802 */ /* 0x000fe20000000f00 */
[----:B------:R-:W-:-:S07]  /*2b40*/  IMAD.MOV.U32 R26, RZ, RZ, R21 ;  /* 0x000000ffff1a7224 */ /* 0x000fce00078e0015 */
[----:B------:R-:W-:Y:S05]  /*2b50*/  CALL.REL.NOINC `($__internal_1_$__cuda_sm3x_div_rn_noftz_f32_slowpath) ;  /* 0x0000001800b87944 */ /* 0x000fea0003c00000 */
[----:B------:R-:W-:-:S07]  /*2b60*/  MOV R13, R15 ;  /* 0x0000000f000d7202 */ /* 0x000fce0000000f00 */
.L_x_48:
[----:B------:R-:W-:Y:S05]  /*2b70*/  BSYNC.RECONVERGENT B4 ;  /* 0x0000000000047941 */ /* 0x000fea0003800200 */
.L_x_47:
        /* <DEDUP_REMOVED lines=14> */
.L_x_50:
[----:B------:R-:W-:Y:S05]  /*2c60*/  BSYNC.RECONVERGENT B4 ;  /* 0x0000000000047941 */ /* 0x000fea0003800200 */
.L_x_49:
        /* <DEDUP_REMOVED lines=13> */
.L_x_52:
[----:B------:R-:W-:Y:S05]  /*2d40*/  BSYNC.RECONVERGENT B4 ;  /* 0x0000000000047941 */ /* 0x000fea0003800200 */
.L_x_51:
[----:B------:R-:W0:Y:S01]  /*2d50*/  LDS.128 R8, [R23] ;  /* 0x0000000017087984 */ /* 0x000e220000000c00 */
[----:B------:R-:W1:Y:S01]  /*2d60*/  MUFU.RCP R4, R21 ;  /* 0x0000001500047308 */ /* 0x000e620000001000 */
[----:B------:R-:W-:Y:S02]  /*2d70*/  BSSY.RECONVERGENT B4, `(.L_x_53) ;  /* 0x000000e000047945 */ /* 0x000fe40003800200 */
[----:B------:R2:W-:Y:S01]  /*2d80*/  STS.128 [R23+-0x10], R12 ;  /* 0xfffff00c17007388 */ /* 0x0005e20000000c00 */
[----:B-1----:R-:W-:-:S04]  /*2d90*/  FFMA R17, R4, -R21, 1 ;  /* 0x3f80000004117423 */ /* 0x002fc80000000815 */
[----:B------:R-:W-:Y:S01]  /*2da0*/  FFMA R17, R4, R17, R4 ;  /* 0x0000001104117223 */ /* 0x000fe20000000004 */
[----:B0-----:R-:W0:Y:S03]  /*2db0*/  FCHK P0, R8, R21 ;  /* 0x0000001508007302 */ /* 0x001e260000000000 */
[----:B------:R-:W-:-:S04]  /*2dc0*/  FFMA R19, R17, R8, RZ ;  /* 0x0000000811137223 */ /* 0x000fc800000000ff */
[----:B------:R-:W-:-:S04]  /*2dd0*/  FFMA R16, R19, -R21, R8 ;  /* 0x8000001513107223 */ /* 0x000fc80000000008 */
[----:B------:R-:W-:Y:S01]  /*2de0*/  FFMA R16, R17, R16, R19 ;  /* 0x0000001011107223 */ /* 0x000fe20000000013 */
[----:B0-2---:R-:W-:Y:S06]  /*2df0*/  @!P0 BRA `(.L_x_54) ;  /* 0x0000000000148947 */ /* 0x005fec0003800000 */
[----:B------:R-:W-:Y:S01]  /*2e00*/  MOV R29, R8 ;  /* 0x00000008001d7202 */ /* 0x000fe20000000f00 */
[----:B------:R-:W-:Y:S01]  /*2e10*/  IMAD.MOV.U32 R26, RZ, RZ, R21 ;  /* 0x000000ffff1a7224 */ /* 0x000fe200078e0015 */
[----:B------:R-:W-:-:S07]  /*2e20*/  MOV R24, 0x2e40 ;  /* 0x00002e4000187802 */ /* 0x000fce0000000f00 */
[----:B------:R-:W-:Y:S05]  /*2e30*/  CALL.REL.NOINC `($__internal_1_$__cuda_sm3x_div_rn_noftz_f32_slowpath) ;  /* 0x0000001800007944 */ /* 0x000fea0003c00000 */
[----:B------:R-:W-:-:S07]  /*2e40*/  IMAD.MOV.U32 R16, RZ, RZ, R15 ;  /* 0x000000ffff107224 */ /* 0x000fce00078e000f */
.L_x_54:
[----:B------:R-:W-:Y:S05]  /*2e50*/  BSYNC.RECONVERGENT B4 ;  /* 0x0000000000047941 */ /* 0x000fea0003800200 */
.L_x_53:
        /* <DEDUP_REMOVED lines=9> */
[----:B------:R-:W-:Y:S01]  /*2ef0*/  MOV R29, R9 ;  /* 0x00000009001d7202 */ /* 0x000fe20000000f00 */
[----:B------:R-:W-:Y:S01]  /*2f00*/  IMAD.MOV.U32 R26, RZ, RZ, R21 ;  /* 0x000000ffff1a7224 */ /* 0x000fe200078e0015 */
[----:B------:R-:W-:-:S07]  /*2f10*/  MOV R24, 0x2f30 ;  /* 0x00002f3000187802 */ /* 0x000fce0000000f00 */
[----:B------:R-:W-:Y:S05]  /*2f20*/  CALL.REL.NOINC `($__internal_1_$__cuda_sm3x_div_rn_noftz_f32_slowpath) ;  /* 0x0000001400c47944 */ /* 0x000fea0003c00000 */
[----:B------:R-:W-:-:S07]  /*2f30*/  IMAD.MOV.U32 R17, RZ, RZ, R15 ;  /* 0x000000ffff117224 */ /* 0x000fce00078e000f */
.L_x_56:
[----:B------:R-:W-:Y:S05]  /*2f40*/  BSYNC.RECONVERGENT B4 ;  /* 0x0000000000047941 */ /* 0x000fea0003800200 */
.L_x_55:
        /* <DEDUP_REMOVED lines=14> */
.L_x_58:
[----:B------:R-:W-:Y:S05]  /*3030*/  BSYNC.RECONVERGENT B4 ;  /* 0x0000000000047941 */ /* 0x000fea0003800200 */
.L_x_57:
        /* <DEDUP_REMOVED lines=14> */
.L_x_60:
[----:B------:R-:W-:Y:S05]  /*3120*/  BSYNC.RECONVERGENT B4 ;  /* 0x0000000000047941 */ /* 0x000fea0003800200 */
.L_x_59:
[----:B------:R0:W-:Y:S02]  /*3130*/  STS.128 [R23], R16 ;  /* 0x0000001017007388 */ /* 0x0001e40000000c00 */
[----:B0-----:R-:W-:Y:S01]  /*3140*/  IADD3 R23, PT, PT, R23, 0x20, RZ ;  /* 0x0000002017177810 */ /* 0x001fe20007ffe0ff */
[----:B------:R-:W-:Y:S06]  /*3150*/  @P2 BRA `(.L_x_61) ;  /* 0xfffffff800042947 */ /* 0x000fec000383ffff */
.L_x_44:
[----:B------:R-:W-:Y:S05]  /*3160*/  BSYNC.RECONVERGENT B3 ;  /* 0x0000000000037941 */ /* 0x000fea0003800200 */
.L_x_43:
[----:B------:R-:W-:-:S13]  /*3170*/  ISETP.NE.AND P0, PT, R6, RZ, PT ;  /* 0x000000ff0600720c */ /* 0x000fda0003f05270 */
[----:B------:R-:W-:Y:S05]  /*3180*/  @!P0 BRA `(.L_x_6) ;  /* 0x0000000800208947 */ /* 0x000fea0003800000 */
[----:B------:R-:W3:Y:S01]  /*3190*/  LDC R4, c[0x0][0x3ac] ;  /* 0x0000eb00ff047b82 */ /* 0x000ee20000000800 */
[----:B------:R-:W-:Y:S01]  /*31a0*/  ISETP.GE.U32.AND P0, PT, R6, 0x4, PT ;  /* 0x000000040600780c */ /* 0x000fe20003f06070 */
[----:B------:R-:W-:Y:S01]  /*31b0*/  BSSY.RECONVERGENT B3, `(.L_x_62) ;  /* 0x0000046000037945 */ /* 0x000fe20003800200 */
[----:B---3--:R-:W-:-:S11]  /*31c0*/  LOP3.LUT R6, R4, 0x3, RZ, 0xc0, !PT ;  /* 0x0000000304067812 */ /* 0x008fd600078ec0ff */
[----:B------:R-:W-:Y:S05]  /*31d0*/  @!P0 BRA `(.L_x_63) ;  /* 0x00000004000c8947 */ /* 0x000fea0003800000 */
[----:B------:R-:W3:Y:S01]  /*31e0*/  S2UR UR5, SR_CgaCtaId ;  /* 0x00000000000579c3 */ /* 0x000ee20000008800 */
[----:B------:R-:W-:Y:S01]  /*31f0*/  UMOV UR4, 0x400 ;  /* 0x0000040000047882 */ /* 0x000fe20000000000 */
[----:B------:R-:W0:Y:S01]  /*3200*/  MUFU.RCP R4, R21 ;  /* 0x0000001500047308 */ /* 0x000e220000001000 */
[----:B------:R-:W-:Y:S01]  /*3210*/  BSSY.RECONVERGENT B4, `(.L_x_64) ;  /* 0x000000e000047945 */ /* 0x000fe20003800200 */
[----:B0-----:R-:W-:-:S04]  /*3220*/  FFMA R9, R4, -R21, 1 ;  /* 0x3f80000004097423 */ /* 0x001fc80000000815 */
[----:B------:R-:W-:Y:S01]  /*3230*/  FFMA R4, R4, R9, R4 ;  /* 0x0000000904047223 */ /* 0x000fe20000000004 */
[----:B---3--:R-:W-:-:S06]  /*3240*/  ULEA UR4, UR5, UR4, 0x18 ;  /* 0x0000000405047291 */ /* 0x008fcc000f8ec0ff */
[----:B--2---:R-:W-:-:S05]  /*3250*/  LEA R8, R20, UR4, 0x2 ;  /* 0x0000000414087c11 */ /* 0x004fca000f8e10ff */
[----:B------:R-:W0:Y:S02]  /*3260*/  LDS R29, [R8] ;  /* 0x00000000081d7984 */ /* 0x000e240000000800 */
[----:B0-----:R-:W0:Y:S01]  /*3270*/  FCHK P0, R29, R21 ;  /* 0x000000151d007302 */ /* 0x001e220000000000 */
[----:B------:R-:W-:-:S04]  /*3280*/  FFMA R9, R4, R29, RZ ;  /* 0x0000001d04097223 */ /* 0x000fc800000000ff */
[----:B------:R-:W-:-:S04]  /*3290*/  FFMA R10, R9, -R21, R29 ;  /* 0x80000015090a7223 */ /* 0x000fc8000000001d */
[----:B------:R-:W-:Y:S01]  /*32a0*/  FFMA R15, R4, R10, R9 ;  /* 0x0000000a040f7223 */ /* 0x000fe20000000009 */
[----:B0-----:R-:W-:Y:S06]  /*32b0*/  @!P0 BRA `(.L_x_65) ;  /* 0x00000000000c8947 */ /* 0x001fec0003800000 */
[----:B------:R-:W-:Y:S01]  /*32c0*/  IMAD.MOV.U32 R26, RZ, RZ, R21 ;  /* 0x000000ffff1a7224 */ /* 0x000fe200078e0015 */
[----:B------:R-:W-:-:S07]  /*32d0*/  MOV R24, 0x32f0 ;  /* 0x000032f000187802 */ /* 0x000fce0000000f00 */
[----:B-1----:R-:W-:Y:S05]  /*32e0*/  CALL.REL.NOINC `($__internal_1_$__cuda_sm3x_div_rn_noftz_f32_slowpath) ;  /* 0x0000001000d47944 */ /* 0x002fea0003c00000 */
.L_x_65:
[----:B------:R-:W-:Y:S05]  /*32f0*/  BSYNC.RECONVERGENT B4 ;  /* 0x0000000000047941 */ /* 0x000fea0003800200 */
.L_x_64:
[----:B------:R-:W0:Y:S01]  /*3300*/  LDS R29, [R8+0x4] ;  /* 0x00000400081d7984 */ /* 0x000e220000000800 */
[----:B------:R-:W2:Y:S01]  /*3310*/  MUFU.RCP R4, R21 ;  /* 0x0000001500047308 */ /* 0x000ea20000001000 */
[----:B------:R-:W-:Y:S02]  /*3320*/  BSSY.RECONVERGENT B4, `(.L_x_66) ;  /* 0x000000d000047945 */ /* 0x000fe40003800200 */
[----:B------:R3:W-:Y:S01]  /*3330*/  STS [R8], R15 ;  /* 0x0000000f08007388 */ /* 0x0007e20000000800 */
[----:B--2---:R-:W-:-:S04]  /*3340*/  FFMA R9, R4, -R21, 1 ;  /* 0x3f80000004097423 */ /* 0x004fc80000000815 */
[----:B------:R-:W-:Y:S01]  /*3350*/  FFMA R4, R4, R9, R4 ;  /* 0x0000000904047223 */ /* 0x000fe20000000004 */
[----:B0-----:R-:W0:Y:S03]  /*3360*/  FCHK P0, R29, R21 ;  /* 0x000000151d007302 */ /* 0x001e260000000000 */
[----:B------:R-:W-:-:S04]  /*3370*/  FFMA R9, R4, R29, RZ ;  /* 0x0000001d04097223 */ /* 0x000fc800000000ff */
[----:B------:R-:W-:-:S04]  /*3380*/  FFMA R10, R9, -R21, R29 ;  /* 0x80000015090a7223 */ /* 0x000fc8000000001d */
[----:B------:R-:W-:Y:S01]  /*3390*/  FFMA R9, R4, R10, R9 ;  /* 0x0000000a04097223 */ /* 0x000fe20000000009 */
[----:B0--3--:R-:W-:Y:S06]  /*33a0*/  @!P0 BRA `(.L_x_67) ;  /* 0x0000000000108947 */ /* 0x009fec0003800000 */
[----:B------:R-:W-:Y:S01]  /*33b0*/  IMAD.MOV.U32 R26, RZ, RZ, R21 ;  /* 0x000000ffff1a7224 */ /* 0x000fe200078e0015 */
[----:B------:R-:W-:-:S07]  /*33c0*/  MOV R24, 0x33e0 ;  /* 0x000033e000187802 */ /* 0x000fce0000000f00 */
[----:B-1----:R-:W-:Y:S05]  /*33d0*/  CALL.REL.NOINC `($__internal_1_$__cuda_sm3x_div_rn_noftz_f32_slowpath) ;  /* 0x0000001000987944 */ /* 0x002fea0003c00000 */
[----:B------:R-:W-:-:S07]  /*33e0*/  MOV R9, R15 ;  /* 0x0000000f00097202 */ /* 0x000fce0000000f00 */
.L_x_67:
[----:B------:R-:W-:Y:S05]  /*33f0*/  BSYNC.RECONVERGENT B4 ;  /* 0x0000000000047941 */ /* 0x000fea0003800200 */
.L_x_66:
[----:B------:R-:W0:Y:S01]  /*3400*/  LDS R29, [R8+0x8] ;  /* 0x00000800081d7984 */ /* 0x000e220000000800 */
[----:B------:R-:W2:Y:S01]  /*3410*/  MUFU.RCP R4, R21 ;  /* 0x0000001500047308 */ /* 0x000ea20000001000 */
[----:B------:R-:W-:Y:S02]  /*3420*/  BSSY.RECONVERGENT B4, `(.L_x_68) ;  /* 0x000000c000047945 */ /* 0x000fe40003800200 */
[----:B------:R3:W-:Y:S01]  /*3430*/  STS [R8+0x4], R9 ;  /* 0x0000040908007388 */ /* 0x0007e20000000800 */
        /* <DEDUP_REMOVED lines=10> */
.L_x_69:
[----:B------:R-:W-:Y:S05]  /*34e0*/  BSYNC.RECONVERGENT B4 ;  /* 0x0000000000047941 */ /* 0x000fea0003800200 */
.L_x_68:
        /* <DEDUP_REMOVED lines=15> */
.L_x_71:
[----:B------:R-:W-:Y:S05]  /*35e0*/  BSYNC.RECONVERGENT B4 ;  /* 0x0000000000047941 */ /* 0x000fea0003800200 */
.L_x_70:
[----:B------:R3:W-:Y:S01]  /*35f0*/  STS [R8+0xc], R9 ;  /* 0x00000c0908007388 */ /* 0x0007e20000000800 */
[----:B------:R-:W-:-:S07]  /*3600*/  VIADD R20, R20, 0x4 ;  /* 0x0000000414147836 */ /* 0x000fce0000000000 */
.L_x_63:
[----:B------:R-:W-:Y:S05]  /*3610*/  BSYNC.RECONVERGENT B3 ;  /* 0x0000000000037941 */ /* 0x000fea0003800200 */
.L_x_62:
[----:B------:R-:W-:-:S13]  /*3620*/  ISETP.NE.AND P0, PT, R6, RZ, PT ;  /* 0x000000ff0600720c */ /* 0x000fda0003f05270 */
[----:B------:R-:W-:Y:S05]  /*3630*/  @!P0 BRA `(.L_x_6) ;  /* 0x0000000000f48947 */ /* 0x000fea0003800000 */
[----:B------:R-:W-:-:S13]  /*3640*/  ISETP.NE.AND P0, PT, R6, 0x1, PT ;  /* 0x000000010600780c */ /* 0x000fda0003f05270 */
[----:B------:R-:W-:Y:S05]  /*3650*/  @!P0 BRA `(.L_x_72) ;  /* 0x0000000000908947 */ /* 0x000fea0003800000 */
[----:B------:R-:W4:Y:S01]  /*3660*/  S2UR UR5, SR_CgaCtaId ;  /* 0x00000000000579c3 */ /* 0x000f220000008800 */
[----:B------:R-:W-:Y:S01]  /*3670*/  UMOV UR4, 0x400 ;  /* 0x0000040000047882 */ /* 0x000fe20000000000 */
[----:B------:R-:W0:Y:S01]  /*3680*/  MUFU.RCP R4, R21 ;  /* 0x0000001500047308 */ /* 0x000e220000001000 */
[----:B------:R-:W-:Y:S01]  /*3690*/  BSSY.RECONVERGENT B3, `(.L_x_73) ;  /* 0x000000e000037945 */ /* 0x000fe20003800200 */
[----:B0--3--:R-:W-:-:S04]  /*36a0*/  FFMA R9, R4, -R21, 1 ;  /* 0x3f80000004097423 */ /* 0x009fc80000000815 */
[----:B------:R-:W-:Y:S01]  /*36b0*/  FFMA R4, R4, R9, R4 ;  /* 0x0000000904047223 */ /* 0x000fe20000000004 */
[----:B----4-:R-:W-:-:S06]  /*36c0*/  ULEA UR4, UR5, UR4, 0x18 ;  /* 0x0000000405047291 */ /* 0x010fcc000f8ec0ff */
[----:B------:R-:W-:-:S05]  /*36d0*/  LEA R6, R20, UR4, 0x2 ;  /* 0x0000000414067c11 */ /* 0x000fca000f8e10ff */
[----:B------:R-:W0:Y:S02]  /*36e0*/  LDS R29, [R6] ;  /* 0x00000000061d7984 */ /* 0x000e240000000800 */
[----:B0-----:R-:W0:Y:S01]  /*36f0*/  FCHK P0, R29, R21 ;  /* 0x000000151d007302 */ /* 0x001e220000000000 */
[----:B--2---:R-:W-:-:S04]  /*3700*/  FFMA R8, R4, R29, RZ ;  /* 0x0000001d04087223 */ /* 0x004fc800000000ff */
[----:B------:R-:W-:-:S04]  /*3710*/  FFMA R9, R8, -R21, R29 ;  /* 0x8000001508097223 */ /* 0x000fc8000000001d */
[----:B------:R-:W-:Y:S01]  /*3720*/  FFMA R15, R4, R9, R8 ;  /* 0x00000009040f7223 */ /* 0x000fe20000000008 */
[----:B0-----:R-:W-:Y:S06]  /*3730*/  @!P0 BRA `(.L_x_74) ;  /* 0x00000000000c8947 */ /* 0x001fec0003800000 */
[----:B------:R-:W-:Y:S01]  /*3740*/  IMAD.MOV.U32 R26, RZ, RZ, R21 ;  /* 0x000000ffff1a7224 */ /* 0x000fe200078e0015 */
[----:B------:R-:W-:-:S07]  /*3750*/  MOV R24, 0x3770 ;  /* 0x0000377000187802 */ /* 0x000fce0000000f00 */
[----:B-1----:R-:W-:Y:S05]  /*3760*/  CALL.REL.NOINC `($__internal_1_$__cuda_sm3x_div_rn_noftz_f32_slowpath) ;  /* 0x0000000c00b47944 */ /* 0x002fea0003c00000 */
.L_x_74:
[----:B------:R-:W-:Y:S05]  /*3770*/  BSYNC.RECONVERGENT B3 ;  /* 0x0000000000037941 */ /* 0x000fea0003800200 */
.L_x_73:
        /* <DEDUP_REMOVED lines=11> */
[----:B------:R-:W-:Y:S02]  /*3830*/  MOV R26, R21 ;  /* 0x00000015001a7202 */ /* 0x000fe40000000f00 */
[----:B------:R-:W-:-:S07]  /*3840*/  MOV R24, 0x3860 ;  /* 0x0000386000187802 */ /* 0x000fce0000000f00 */
[----:B-1----:R-:W-:Y:S05]  /*3850*/  CALL.REL.NOINC `($__internal_1_$__cuda_sm3x_div_rn_noftz_f32_slowpath) ;  /* 0x0000000c00787944 */ /* 0x002fea0003c00000 */
[----:B------:R-:W-:-:S07]  /*3860*/  IMAD.MOV.U32 R9, RZ, RZ, R15 ;  /* 0x000000ffff097224 */ /* 0x000fce00078e000f */
.L_x_76:
[----:B------:R-:W-:Y:S05]  /*3870*/  BSYNC.RECONVERGENT B3 ;  /* 0x0000000000037941 */ /* 0x000fea0003800200 */
.L_x_75:
[----:B------:R4:W-:Y:S01]  /*3880*/  STS [R6+0x4], R9 ;  /* 0x0000040906007388 */ /* 0x0009e20000000800 */
[----:B------:R-:W-:-:S07]  /*3890*/  VIADD R20, R20, 0x2 ;  /* 0x0000000214147836 */ /* 0x000fce0000000000 */
.L_x_72:
[----:B------:R-:W5:Y:S02]  /*38a0*/  LDCU UR4, c[0x0][0x3ac] ;  /* 0x00007580ff0477ac */ /* 0x000f640008000800 */
[----:B-----5:R-:W-:-:S04]  /*38b0*/  ULOP3.LUT UR4, UR4, 0x1, URZ, 0xc0, !UPT ;  /* 0x0000000104047892 */ /* 0x020fc8000f8ec0ff */
[----:B------:R-:W-:-:S09]  /*38c0*/  UISETP.NE.U32.AND UP0, UPT, UR4, 0x1, UPT ;  /* 0x000000010400788c */ /* 0x000fd2000bf05070 */
[----:B------:R-:W-:Y:S05]  /*38d0*/  BRA.U UP0, `(.L_x_6) ;  /* 0x00000001004c7547 */ /* 0x000fea000b800000 */
[----:B------:R-:W5:Y:S01]  /*38e0*/  S2UR UR5, SR_CgaCtaId ;  /* 0x00000000000579c3 */ /* 0x000f620000008800 */
[----:B------:R-:W-:Y:S01]  /*38f0*/  UMOV UR4, 0x400 ;  /* 0x0000040000047882 */ /* 0x000fe20000000000 */
[----:B------:R-:W0:Y:S01]  /*3900*/  MUFU.RCP R4, R21 ;  /* 0x0000001500047308 */ /* 0x000e220000001000 */
[----:B------:R-:W-:Y:S01]  /*3910*/  BSSY.RECONVERGENT B3, `(.L_x_77) ;  /* 0x000000e000037945 */ /* 0x000fe20003800200 */
[----:B0--34-:R-:W-:-:S04]  /*3920*/  FFMA R9, R4, -R21, 1 ;  /* 0x3f80000004097423 */ /* 0x019fc80000000815 */
[----:B------:R-:W-:Y:S01]  /*3930*/  FFMA R4, R4, R9, R4 ;  /* 0x0000000904047223 */ /* 0x000fe20000000004 */
[----:B-----5:R-:W-:-:S06]  /*3940*/  ULEA UR4, UR5, UR4, 0x18 ;  /* 0x0000000405047291 */ /* 0x020fcc000f8ec0ff */
[----:B------:R-:W-:-:S05]  /*3950*/  LEA R20, R20, UR4, 0x2 ;  /* 0x0000000414147c11 */ /* 0x000fca000f8e10ff */
[----:B------:R-:W0:Y:S02]  /*3960*/  LDS R29, [R20] ;  /* 0x00000000141d7984 */ /* 0x000e240000000800 */
[----:B0-----:R-:W0:Y:S01]  /*3970*/  FCHK P0, R29, R21 ;  /* 0x000000151d007302 */ /* 0x001e220000000000 */
[----:B------:R-:W-:-:S04]  /*3980*/  FFMA R6, R4, R29, RZ ;  /* 0x0000001d04067223 */ /* 0x000fc800000000ff */
[----:B------:R-:W-:-:S04]  /*3990*/  FFMA R9, R6, -R21, R29 ;  /* 0x8000001506097223 */ /* 0x000fc8000000001d */
[----:B------:R-:W-:Y:S01]  /*39a0*/  FFMA R15, R4, R9, R6 ;  /* 0x00000009040f7223 */ /* 0x000fe20000000006 */
[----:B0-----:R-:W-:Y:S06]  /*39b0*/  @!P0 BRA `(.L_x_78) ;  /* 0x00000000000c8947 */ /* 0x001fec0003800000 */
[----:B------:R-:W-:Y:S02]  /*39c0*/  MOV R26, R21 ;  /* 0x00000015001a7202 */ /* 0x000fe40000000f00 */
[----:B------:R-:W-:-:S07]  /*39d0*/  MOV R24, 0x39f0 ;  /* 0x000039f000187802 */ /* 0x000fce0000000f00 */
[----:B-12---:R-:W-:Y:S05]  /*39e0*/  CALL.REL.NOINC `($__internal_1_$__cuda_sm3x_div_rn_noftz_f32_slowpath) ;  /* 0x0000000c00147944 */ /* 0x006fea0003c00000 */
.L_x_78:
[----:B------:R-:W-:Y:S05]  /*39f0*/  BSYNC.RECONVERGENT B3 ;  /* 0x0000000000037941 */ /* 0x000fea0003800200 */
.L_x_77:
[----:B------:R0:W-:Y:S02]  /*3a00*/  STS [R20], R15 ;  /* 0x0000000f14007388 */ /* 0x0001e40000000800 */
.L_x_6:
[----:B------:R-:W-:Y:S05]  /*3a10*/  BSYNC.RECONVERGENT B0 ;  /* 0x0000000000007941 */ /* 0x000fea0003800200 */
.L_x_5:
[----:B------:R-:W5:Y:S01]  /*3a20*/  LDCU UR6, c[0x0][0x3ac] ;  /* 0x00007580ff0677ac */ /* 0x000f620008000800 */
[----:B0-----:R-:W-:Y:S01]  /*3a30*/  IMAD.MOV.U32 R19, RZ, RZ, RZ ;  /* 0x000000ffff137224 */ /* 0x001fe200078e00ff */
[----:B-----5:R-:W-:Y:S01]  /*3a40*/  UISETP.GE.AND UP0, UPT, UR6, 0x1, UPT ;  /* 0x000000010600788c */ /* 0x020fe2000bf06270 */
[----:B------:R-:W-:Y:S08]  /*3a50*/  BAR.SYNC.DEFER_BLOCKING 0x0 ;  /* 0x0000000000007b1d */ /* 0x000ff00000010000 */
[----:B------:R-:W-:Y:S05]  /*3a60*/  BRA.U !UP0, `(.L_x_79) ;  /* 0x0000000908807547 */ /* 0x000fea000b800000 */
[----:B------:R-:W-:Y:S01]  /*3a70*/  UIADD3 UR4, UPT, UPT, UR6, -0x1, URZ ;  /* 0xffffffff06047890 */ /* 0x000fe2000fffe0ff */
[----:B------:R-:W-:Y:S01]  /*3a80*/  IADD3 R4, PT, PT, R5, R2, R0 ;  /* 0x0000000205047210 */ /* 0x000fe20007ffe000 */
[----:B------:R-:W-:Y:S01]  /*3a90*/  ULOP3.LUT UR10, UR6, 0xf, URZ, 0xc0, !UPT ;  /* 0x0000000f060a7892 */ /* 0x000fe2000f8ec0ff */
[----:B------:R-:W-:Y:S01]  /*3aa0*/  IMAD.MOV.U32 R19, RZ, RZ, RZ ;  /* 0x000000ffff137224 */ /* 0x000fe200078e00ff */
[----:B------:R-:W-:Y:S02]  /*3ab0*/  UISETP.GE.U32.AND UP1, UPT, UR4, 0xf, UPT ;  /* 0x0000000f0400788c */ /* 0x000fe4000bf26070 */
[----:B------:R-:W-:Y:S01]  /*3ac0*/  UISETP.NE.AND UP0, UPT, UR10, URZ, UPT ;  /* 0x000000ff0a00728c */ /* 0x000fe2000bf05270 */
[----:B------:R-:W-:-:S06]  /*3ad0*/  UMOV UR4, URZ ;  /* 0x000000ff00047c82 */ /* 0x000fcc0008000000 */
[----:B------:R-:W-:Y:S05]  /*3ae0*/  BRA.U !UP1, `(.L_x_80) ;  /* 0x00000005090c7547 */ /* 0x000fea000b800000 */
[----:B------:R-:W0:Y:S01]  /*3af0*/  S2UR UR7, SR_CgaCtaId ;  /* 0x00000000000779c3 */ /* 0x000e220000008800 */
[----:B------:R-:W-:Y:S01]  /*3b00*/  UMOV UR5, 0x400 ;  /* 0x0000040000057882 */ /* 0x000fe20000000000 */
[----:B------:R-:W-:Y:S01]  /*3b10*/  HFMA2 R19, -RZ, RZ, 0, 0 ;  /* 0x00000000ff137431 */ /* 0x000fe200000001ff */
[----:B------:R-:W-:Y:S01]  /*3b20*/  ULOP3.LUT UR4, UR6, 0x7ffffff0, URZ, 0xc0, !UPT ;  /* 0x7ffffff006047892 */ /* 0x000fe2000f8ec0ff */
[----:B---34-:R-:W-:Y:S01]  /*3b30*/  IMAD.MOV.U32 R6, RZ, RZ, R4 ;  /* 0x000000ffff067224 */ /* 0x018fe200078e0004 */
[----:B0-----:R-:W-:Y:S02]  /*3b40*/  ULEA UR5, UR7, UR5, 0x18 ;  /* 0x0000000507057291 */ /* 0x001fe4000f8ec0ff */
[----:B------:R-:W-:Y:S02]  /*3b50*/  UIADD3 UR7, UPT, UPT, -UR4, URZ, URZ ;  /* 0x000000ff04077290 */ /* 0x000fe4000fffe1ff */
[----:B------:R-:W-:-:S12]  /*3b60*/  UIADD3 UR5, UPT, UPT, UR5, 0x20, URZ ;  /* 0x0000002005057890 */ /* 0x000fd8000fffe0ff */
.L_x_81:
[----:B------:R-:W0:Y:S01]  /*3b70*/  LDC.64 R24, c[0x0][0x390] ;  /* 0x0000e400ff187b82 */ /* 0x000e220000000a00 */
[----:B--2---:R-:W2:Y:S07]  /*3b80*/  LDS.128 R8, [UR5+-0x20] ;  /* 0xffffe005ff087984 */ /* 0x004eae0008000c00 */
[----:B------:R-:W3:Y:S01]  /*3b90*/  LDC R17, c[0x0][0x3b0] ;  /* 0x0000ec00ff117b82 */ /* 0x000ee20000000800 */
[----:B0-----:R-:W-:-:S05]  /*3ba0*/  IMAD.WIDE R24, R6, 0x4, R24 ;  /* 0x0000000406187825 */ /* 0x001fca00078e0218 */
[----:B------:R-:W2:Y:S01]  /*3bb0*/  LDG.E R14, desc[UR8][R24.64] ;  /* 0x00000008180e7981 */ /* 0x000ea2000c1e1900 */
[----:B---3--:R-:W-:-:S05]  /*3bc0*/  IMAD.WIDE R30, R17, 0x4, R24 ;  /* 0x00000004111e7825 */ /* 0x008fca00078e0218 */
[----:B------:R0:W3:Y:S02]  /*3bd0*/  LDG.E R18, desc[UR8][R30.64] ;  /* 0x000000081e127981 */ /* 0x0000e4000c1e1900 */
[----:B0-----:R-:W-:-:S05]  /*3be0*/  IMAD.WIDE R30, R17, 0x4, R30 ;  /* 0x00000004111e7825 */ /* 0x001fca00078e021e */
[----:B------:R0:W4:Y:S01]  /*3bf0*/  LDG.E R13, desc[UR8][R30.64] ;  /* 0x000000081e0d7981 */ /* 0x000122000c1e1900 */
[----:B------:R-:W-:-:S05]  /*3c00*/  IMAD.WIDE R20, R17, 0x4, R30 ;  /* 0x0000000411147825 */ /* 0x000fca00078e021e */
[----:B------:R5:W4:Y:S01]  /*3c10*/  LDG.E R12, desc[UR8][R20.64] ;  /* 0x00000008140c7981 */ /* 0x000b22000c1e1900 */
[----:B-1----:R-:W-:-:S05]  /*3c20*/  IMAD.WIDE R22, R17, 0x4, R20 ;  /* 0x0000000411167825 */ /* 0x002fca00078e0214 */
[----:B------:R1:W4:Y:S01]  /*3c30*/  LDG.E R29, desc[UR8][R22.64] ;  /* 0x00000008161d7981 */ /* 0x000322000c1e1900 */
[----:B------:R-:W-:-:S05]  /*3c40*/  IMAD.WIDE R36, R17, 0x4, R22 ;  /* 0x0000000411247825 */ /* 0x000fca00078e0216 */
[----:B------:R1:W4:Y:S01]  /*3c50*/  LDG.E R26, desc[UR8][R36.64] ;  /* 0x00000008241a7981 */ /* 0x000322000c1e1900 */
[----:B------:R-:W-:-:S05]  /*3c60*/  IMAD.WIDE R34, R17, 0x4, R36 ;  /* 0x0000000411227825 */ /* 0x000fca00078e0224 */
[----:B------:R1:W4:Y:S01]  /*3c70*/  LDG.E R27, desc[UR8][R34.64] ;  /* 0x00000008221b7981 */ /* 0x000322000c1e1900 */
[----:B------:R-:W-:-:S05]  /*3c80*/  IMAD.WIDE R32, R17, 0x4, R34 ;  /* 0x0000000411207825 */ /* 0x000fca00078e0222 */
[----:B------:R3:W4:Y:S01]  /*3c90*/  LDG.E R24, desc[UR8][R32.64] ;  /* 0x0000000820187981 */ /* 0x000722000c1e1900 */
[----:B0-----:R-:W-:-:S04]  /*3ca0*/  IMAD.WIDE R30, R17, 0x4, R32 ;  /* 0x00000004111e7825 */ /* 0x001fc800078e0220 */
[----:B-----5:R-:W-:-:S05]  /*3cb0*/  IMAD.WIDE R20, R17, 0x4, R30 ;  /* 0x0000000411147825 */ /* 0x020fca00078e021e */
[----:B------:R-:W5:Y:S01]  /*3cc0*/  LDG.E R16, desc[UR8][R20.64] ;  /* 0x0000000814107981 */ /* 0x000f62000c1e1900 */
[----:B--2---:R-:W-:Y:S01]  /*3cd0*/  FFMA R8, R8, R14, R19 ;  /* 0x0000000e08087223 */ /* 0x004fe20000000013 */
[C---:B------:R-:W-:Y:S02]  /*3ce0*/  IMAD.WIDE R14, R17.reuse, 0x4, R20 ;  /* 0x00000004110e7825 */ /* 0x040fe400078e0214 */
[----:B------:R0:W2:Y:S04]  /*3cf0*/  LDG.E R19, desc[UR8][R30.64] ;  /* 0x000000081e137981 */ /* 0x0000a8000c1e1900 */
[----:B------:R4:W5:Y:S01]  /*3d00*/  LDG.E R21, desc[UR8][R14.64] ;  /* 0x000000080e157981 */ /* 0x000962000c1e1900 */
[----:B-1----:R-:W-:-:S04]  /*3d10*/  IMAD.WIDE R22, R17, 0x4, R14 ;  /* 0x0000000411167825 */ /* 0x002fc800078e020e */
[C---:B------:R-:W-:Y:S02]  /*3d20*/  IMAD.WIDE R36, R17.reuse, 0x4, R22 ;  /* 0x0000000411247825 */ /* 0x040fe400078e0216 */
[----:B------:R-:W5:Y:S02]  /*3d30*/  LDG.E R22, desc[UR8][R22.64] ;  /* 0x0000000816167981 */ /* 0x000f64000c1e1900 */
[----:B------:R-:W-:-:S04]  /*3d40*/  IMAD.WIDE R34, R17, 0x4, R36 ;  /* 0x0000000411227825 */ /* 0x000fc800078e0224 */
[----:B---3--:R-:W-:Y:S02]  /*3d50*/  FFMA R9, R9, R18, R8 ;  /* 0x0000001209097223 */ /* 0x008fe40000000008 */
[----:B------:R-:W3:Y:S01]  /*3d60*/  LDG.E R18, desc[UR8][R34.64] ;  /* 0x0000000822127981 */ /* 0x000ee2000c1e1900 */
[----:B------:R-:W-:-:S03]  /*3d70*/  IMAD.WIDE R32, R17, 0x4, R34 ;  /* 0x0000000411207825 */ /* 0x000fc600078e0222 */
[----:B------:R-:W3:Y:S01]  /*3d80*/  LDG.E R23, desc[UR8][R36.64] ;  /* 0x0000000824177981 */ /* 0x000ee2000c1e1900 */
[----:B0-----:R-:W-:-:S03]  /*3d90*/  IMAD.WIDE R30, R17, 0x4, R32 ;  /* 0x00000004111e7825 */ /* 0x001fc600078e0220 */
[----:B------:R-:W3:Y:S04]  /*3da0*/  LDG.E R25, desc[UR8][R32.64] ;  /* 0x0000000820197981 */ /* 0x000ee8000c1e1900 */
[----:B------:R-:W3:Y:S01]  /*3db0*/  LDG.E R20, desc[UR8][R30.64] ;  /* 0x000000081e147981 */ /* 0x000ee2000c1e1900 */
[----:B----4-:R-:W-:-:S04]  /*3dc0*/  FFMA R10, R10, R13, R9 ;  /* 0x0000000d0a0a7223 */ /* 0x010fc80000000009 */
[----:B------:R-:W-:Y:S02]  /*3dd0*/  FFMA R11, R11, R12, R10 ;  /* 0x0000000c0b0b7223 */ /* 0x000fe4000000000a */
[----:B------:R-:W0:Y:S02]  /*3de0*/  LDS.128 R12, [UR5+-0x10] ;  /* 0xfffff005ff0c7984 */ /* 0x000e240008000c00 */
[----:B0-----:R-:W-:Y:S02]  /*3df0*/  FFMA R12, R12, R29, R11 ;  /* 0x0000001d0c0c7223 */ /* 0x001fe4000000000b */
[----:B------:R-:W2:Y:S02]  /*3e00*/  LDS.128 R8, [UR5] ;  /* 0x00000005ff087984 */ /* 0x000ea40008000c00 */
[----:B------:R-:W-:-:S04]  /*3e10*/  FFMA R13, R13, R26, R12 ;  /* 0x0000001a0d0d7223 */ /* 0x000fc8000000000c */
[----:B------:R-:W-:-:S04]  /*3e20*/  FFMA R14, R14, R27, R13 ;  /* 0x0000001b0e0e7223 */ /* 0x000fc8000000000d */
[----:B------:R-:W-:Y:S02]  /*3e30*/  FFMA R27, R15, R24, R14 ;  /* 0x000000180f1b7223 */ /* 0x000fe4000000000e */
[----:B------:R-:W3:Y:S01]  /*3e40*/  LDS.128 R12, [UR5+0x10] ;  /* 0x00001005ff0c7984 */ /* 0x000ee20008000c00 */
[----:B------:R-:W-:-:S04]  /*3e50*/  UIADD3 UR7, UPT, UPT, UR7, 0x10, URZ ;  /* 0x0000001007077890 */ /* 0x000fc8000fffe0ff */
[----:B------:R-:W-:Y:S01]  /*3e60*/  UISETP.NE.AND UP1, UPT, UR7, URZ, UPT ;  /* 0x000000ff0700728c */ /* 0x000fe2000bf25270 */
[----:B------:R-:W-:Y:S01]  /*3e70*/  IMAD R6, R17, 0x10, R6 ;  /* 0x0000001011067824 */ /* 0x000fe200078e0206 */
[----:B------:R-:W-:Y:S01]  /*3e80*/  UIADD3 UR5, UPT, UPT, UR5, 0x40, URZ ;  /* 0x0000004005057890 */ /* 0x000fe2000fffe0ff */
[----:B--2---:R-:W-:-:S04]  /*3e90*/  FFMA R8, R8, R19, R27 ;  /* 0x0000001308087223 */ /* 0x004fc8000000001b */
[----:B-----5:R-:W-:-:S04]  /*3ea0*/  FFMA R9, R9, R16, R8 ;  /* 0x0000001009097223 */ /* 0x020fc80000000008 */
[----:B------:R-:W-:-:S04]  /*3eb0*/  FFMA R10, R10, R21, R9 ;  /* 0x000000150a0a7223 */ /* 0x000fc80000000009 */
[----:B------:R-:W-:-:S04]  /*3ec0*/  FFMA R11, R11, R22, R10 ;  /* 0x000000160b0b7223 */ /* 0x000fc8000000000a */
[----:B---3--:R-:W-:-:S04]  /*3ed0*/  FFMA R12, R12, R23, R11 ;  /* 0x000000170c0c7223 */ /* 0x008fc8000000000b */
[----:B------:R-:W-:-:S04]  /*3ee0*/  FFMA R13, R13, R18, R12 ;  /* 0x000000120d0d7223 */ /* 0x000fc8000000000c */
[----:B------:R-:W-:-:S04]  /*3ef0*/  FFMA R14, R14, R25, R13 ;  /* 0x000000190e0e7223 */ /* 0x000fc8000000000d */
[----:B------:R-:W-:Y:S01]  /*3f00*/  FFMA R19, R15, R20, R14 ;  /* 0x000000140f137223 */ /* 0x000fe2000000000e */
[----:B------:R-:W-:Y:S06]  /*3f10*/  BRA.U UP1, `(.L_x_81) ;  /* 0xfffffffd01147547 */ /* 0x000fec000b83ffff */
.L_x_80:
[----:B------:R-:W-:Y:S05]  /*3f20*/  BRA.U !UP0, `(.L_x_79) ;  /* 0x0000000508507547 */ /* 0x000fea000b800000 */
[----:B------:R-:W-:Y:S02]  /*3f30*/  UISETP.GE.U32.AND UP0, UPT, UR10, 0x8, UPT ;  /* 0x000000080a00788c */ /* 0x000fe4000bf06070 */
[----:B------:R-:W-:-:S04]  /*3f40*/  ULOP3.LUT UR11, UR6, 0x7, URZ, 0xc0, !UPT ;  /* 0x00000007060b7892 */ /* 0x000fc8000f8ec0ff */
[----:B------:R-:W-:-:S03]  /*3f50*/  UISETP.NE.AND UP1, UPT, UR11, URZ, UPT ;  /* 0x000000ff0b00728c */ /* 0x000fc6000bf25270 */
[----:B------:R-:W-:Y:S08]  /*3f60*/  BRA.U !UP0, `(.L_x_82) ;  /* 0x0000000108887547 */ /* 0x000ff0000b800000 */
[----:B------:R-:W3:Y:S08]  /*3f70*/  LDC R25, c[0x0][0x3b0] ;  /* 0x0000ec00ff197b82 */ /* 0x000ef00000000800 */
[----:B--2---:R-:W0:Y:S01]  /*3f80*/  LDC.64 R14, c[0x0][0x390] ;  /* 0x0000e400ff0e7b82 */ /* 0x004e220000000a00 */
[----:B---34-:R-:W-:-:S04]  /*3f90*/  IMAD R9, R25, UR4, R4 ;  /* 0x0000000419097c24 */ /* 0x018fc8000f8e0204 */
[----:B0-----:R-:W-:-:S05]  /*3fa0*/  IMAD.WIDE R14, R9, 0x4, R14 ;  /* 0x00000004090e7825 */ /* 0x001fca00078e020e */
[----:B------:R-:W2:Y:S01]  /*3fb0*/  LDG.E R18, desc[UR8][R14.64] ;  /* 0x000000080e127981 */ /* 0x000ea2000c1e1900 */
[----:B------:R-:W-:-:S05]  /*3fc0*/  IMAD.WIDE R28, R25, 0x4, R14 ;  /* 0x00000004191c7825 */ /* 0x000fca00078e020e */
[----:B------:R-:W3:Y:S01]  /*3fd0*/  LDG.E R6, desc[UR8][R28.64] ;  /* 0x000000081c067981 */ /* 0x000ee2000c1e1900 */
[----:B------:R-:W-:-:S05]  /*3fe0*/  IMAD.WIDE R10, R25, 0x4, R28 ;  /* 0x00000004190a7825 */ /* 0x000fca00078e021c */
[----:B------:R-:W4:Y:S01]  /*3ff0*/  LDG.E R21, desc[UR8][R10.64] ;  /* 0x000000080a157981 */ /* 0x000f22000c1e1900 */
[----:B------:R-:W-:-:S05]  /*4000*/  IMAD.WIDE R8, R25, 0x4, R10 ;  /* 0x0000000419087825 */ /* 0x000fca00078e020a */
[----:B------:R0:W5:Y:S01]  /*4010*/  LDG.E R20, desc[UR8][R8.64] ;  /* 0x0000000808147981 */ /* 0x000162000c1e1900 */
[----:B------:R-:W-:-:S05]  /*4020*/  IMAD.WIDE R12, R25, 0x4, R8 ;  /* 0x00000004190c7825 */ /* 0x000fca00078e0208 */
[----:B------:R0:W5:Y:S01]  /*4030*/  LDG.E R27, desc[UR8][R12.64] ;  /* 0x000000080c1b7981 */ /* 0x000162000c1e1900 */
[----:B------:R-:W-:-:S04]  /*4040*/  IMAD.WIDE R16, R25, 0x4, R12 ;  /* 0x0000000419107825 */ /* 0x000fc800078e020c */
[C---:B-1----:R-:W-:Y:S02]  /*4050*/  IMAD.WIDE R22, R25.reuse, 0x4, R16 ;  /* 0x0000000419167825 */ /* 0x042fe400078e0210 */
[----:B------:R-:W5:Y:S02]  /*4060*/  LDG.E R16, desc[UR8][R16.64] ;  /* 0x0000000810107981 */ /* 0x000f64000c1e1900 */
[----:B------:R-:W-:Y:S02]  /*4070*/  IMAD.WIDE R24, R25, 0x4, R22 ;  /* 0x0000000419187825 */ /* 0x000fe400078e0216 */
[----:B------:R-:W5:Y:S04]  /*4080*/  LDG.E R23, desc[UR8][R22.64] ;  /* 0x0000000816177981 */ /* 0x000f68000c1e1900 */
[----:B------:R-:W5:Y:S01]  /*4090*/  LDG.E R24, desc[UR8][R24.64] ;  /* 0x0000000818187981 */ /* 0x000f62000c1e1900 */
[----:B------:R-:W1:Y:S01]  /*40a0*/  S2UR UR7, SR_CgaCtaId ;  /* 0x00000000000779c3 */ /* 0x000e620000008800 */
[----:B------:R-:W-:-:S02]  /*40b0*/  UMOV UR5, 0x400 ;  /* 0x0000040000057882 */ /* 0x000fc40000000000 */
[----:B-1----:R-:W-:-:S04]  /*40c0*/  ULEA UR5, UR7, UR5, 0x18 ;  /* 0x0000000507057291 */ /* 0x002fc8000f8ec0ff */
[----:B------:R-:W-:-:S09]  /*40d0*/  ULEA UR5, UR4, UR5, 0x2 ;  /* 0x0000000504057291 */ /* 0x000fd2000f8e10ff */
[----:B0-----:R-:W2:Y:S04]  /*40e0*/  LDS.128 R8, [UR5] ;  /* 0x00000005ff087984 */ /* 0x001ea80008000c00 */
[----:B------:R-:W0:Y:S01]  /*40f0*/  LDS.128 R12, [UR5+0x10] ;  /* 0x00001005ff0c7984 */ /* 0x000e220008000c00 */
[----:B------:R-:W-:Y:S01]  /*4100*/  UIADD3 UR4, UPT, UPT, UR4, 0x8, URZ ;  /* 0x0000000804047890 */ /* 0x000fe2000fffe0ff */
[----:B--2---:R-:W-:-:S04]  /*4110*/  FFMA R19, R8, R18, R19 ;  /* 0x0000001208137223 */ /* 0x004fc80000000013 */
[----:B---3--:R-:W-:-:S04]  /*4120*/  FFMA R6, R6, R9, R19 ;  /* 0x0000000906067223 */ /* 0x008fc80000000013 */
[----:B----4-:R-:W-:-:S04]  /*4130*/  FFMA R21, R21, R10, R6 ;  /* 0x0000000a15157223 */ /* 0x010fc80000000006 */
[----:B-----5:R-:W-:-:S04]  /*4140*/  FFMA R11, R20, R11, R21 ;  /* 0x0000000b140b7223 */ /* 0x020fc80000000015 */
[----:B0-----:R-:W-:-:S04]  /*4150*/  FFMA R11, R12, R27, R11 ;  /* 0x0000001b0c0b7223 */ /* 0x001fc8000000000b */
[----:B------:R-:W-:-:S04]  /*4160*/  FFMA R16, R16, R13, R11 ;  /* 0x0000000d10107223 */ /* 0x000fc8000000000b */
[----:B------:R-:W-:-:S04]  /*4170*/  FFMA R23, R23, R14, R16 ;  /* 0x0000000e17177223 */ /* 0x000fc80000000010 */
[----:B------:R-:W-:-:S07]  /*4180*/  FFMA R19, R24, R15, R23 ;  /* 0x0000000f18137223 */ /* 0x000fce0000000017 */
.L_x_82:
[----:B------:R-:W-:Y:S05]  /*4190*/  BRA.U !UP1, `(.L_x_79) ;  /* 0x0000000109b47547 */ /* 0x000fea000b800000 */
[----:B------:R-:W-:Y:S02]  /*41a0*/  UISETP.GE.U32.AND UP0, UPT, UR11, 0x4, UPT ;  /* 0x000000040b00788c */ /* 0x000fe4000bf06070 */
[----:B------:R-:W-:-:S04]  /*41b0*/  ULOP3.LUT UR5, UR6, 0x3, URZ, 0xc0, !UPT ;  /* 0x0000000306057892 */ /* 0x000fc8000f8ec0ff */
[----:B------:R-:W-:-:S03]  /*41c0*/  UISETP.NE.AND UP1, UPT, UR5, URZ, UPT ;  /* 0x000000ff0500728c */ /* 0x000fc6000bf25270 */
[----:B------:R-:W-:Y:S08]  /*41d0*/  BRA.U !UP0, `(.L_x_83) ;  /* 0x0000000108547547 */ /* 0x000ff0000b800000 */
[----:B------:R-:W0:Y:S08]  /*41e0*/  LDC R21, c[0x0][0x3b0] ;  /* 0x0000ec00ff157b82 */ /* 0x000e300000000800 */
[----:B--234-:R-:W2:Y:S01]  /*41f0*/  LDC.64 R8, c[0x0][0x390] ;  /* 0x0000e400ff087b82 */ /* 0x01cea20000000a00 */
[----:B0-----:R-:W-:-:S04]  /*4200*/  IMAD R13, R21, UR4, R4 ;  /* 0x00000004150d7c24 */ /* 0x001fc8000f8e0204 */
[----:B--2---:R-:W-:-:S04]  /*4210*/  IMAD.WIDE R12, R13, 0x4, R8 ;  /* 0x000000040d0c7825 */ /* 0x004fc800078e0208 */
[C---:B------:R-:W-:Y:S02]  /*4220*/  IMAD.WIDE R14, R21.reuse, 0x4, R12 ;  /* 0x00000004150e7825 */ /* 0x040fe400078e020c */
[----:B------:R-:W2:Y:S02]  /*4230*/  LDG.E R12, desc[UR8][R12.64] ;  /* 0x000000080c0c7981 */ /* 0x000ea4000c1e1900 */
[C---:B------:R-:W-:Y:S02]  /*4240*/  IMAD.WIDE R16, R21.reuse, 0x4, R14 ;  /* 0x0000000415107825 */ /* 0x040fe400078e020e */
[----:B------:R-:W3:Y:S02]  /*4250*/  LDG.E R15, desc[UR8][R14.64] ;  /* 0x000000080e0f7981 */ /* 0x000ee4000c1e1900 */
[----:B------:R-:W-:Y:S02]  /*4260*/  IMAD.WIDE R20, R21, 0x4, R16 ;  /* 0x0000000415147825 */ /* 0x000fe400078e0210 */
[----:B------:R-:W4:Y:S04]  /*4270*/  LDG.E R16, desc[UR8][R16.64] ;  /* 0x0000000810107981 */ /* 0x000f28000c1e1900 */
[----:B------:R-:W5:Y:S01]  /*4280*/  LDG.E R21, desc[UR8][R20.64] ;  /* 0x0000000814157981 */ /* 0x000f62000c1e1900 */
[----:B------:R-:W0:Y:S01]  /*4290*/  S2UR UR7, SR_CgaCtaId ;  /* 0x00000000000779c3 */ /* 0x000e220000008800 */
[----:B------:R-:W-:-:S02]  /*42a0*/  UMOV UR6, 0x400 ;  /* 0x0000040000067882 */ /* 0x000fc40000000000 */
[----:B0-----:R-:W-:-:S04]  /*42b0*/  ULEA UR6, UR7, UR6, 0x18 ;  /* 0x0000000607067291 */ /* 0x001fc8000f8ec0ff */
[----:B------:R-:W-:Y:S02]  /*42c0*/  ULEA UR6, UR4, UR6, 0x2 ;  /* 0x0000000604067291 */ /* 0x000fe4000f8e10ff */
[----:B------:R-:W-:-:S07]  /*42d0*/  UIADD3 UR4, UPT, UPT, UR4, 0x4, URZ ;  /* 0x0000000404047890 */ /* 0x000fce000fffe0ff */
[----:B------:R-:W2:Y:S02]  /*42e0*/  LDS.128 R8, [UR6] ;  /* 0x00000006ff087984 */ /* 0x000ea40008000c00 */
[----:B--2---:R-:W-:-:S04]  /*42f0*/  FFMA R8, R8, R12, R19 ;  /* 0x0000000c08087223 */ /* 0x004fc80000000013 */
[----:B---3--:R-:W-:-:S04]  /*4300*/  FFMA R9, R15, R9, R8 ;  /* 0x000000090f097223 */ /* 0x008fc80000000008 */
[----:B----4-:R-:W-:-:S04]  /*4310*/  FFMA R10, R16, R10, R9 ;  /* 0x0000000a100a7223 */ /* 0x010fc80000000009 */
[----:B-----5:R-:W-:-:S07]  /*4320*/  FFMA R19, R21, R11, R10 ;  /* 0x0000000b15137223 */ /* 0x020fce000000000a */
.L_x_83:
[----:B------:R-:W-:Y:S05]  /*4330*/  BRA.U !UP1, `(.L_x_79) ;  /* 0x00000001094c7547 */ /* 0x000fea000b800000 */
[----:B------:R-:W0:Y:S01]  /*4340*/  S2UR UR7, SR_CgaCtaId ;  /* 0x00000000000779c3 */ /* 0x000e220000008800 */
[----:B------:R-:W5:Y:S01]  /*4350*/  LDCU UR10, c[0x0][0x3b0] ;  /* 0x00007600ff0a77ac */ /* 0x000f620008000800 */
[----:B------:R-:W-:Y:S01]  /*4360*/  IADD3 R7, PT, PT, R7, UR4, RZ ;  /* 0x0000000407077c10 */ /* 0x000fe2000fffe0ff */
[----:B------:R-:W-:Y:S01]  /*4370*/  IMAD.IADD R4, R5, 0x1, R0 ;  /* 0x0000000105047824 */ /* 0x000fe200078e0200 */
[----:B------:R-:W-:Y:S01]  /*4380*/  UMOV UR6, 0x400 ;  /* 0x0000040000067882 */ /* 0x000fe20000000000 */
[----:B------:R-:W-:-:S03]  /*4390*/  UIADD3 UR5, UPT, UPT, -UR5, URZ, URZ ;  /* 0x000000ff05057290 */ /* 0x000fc6000fffe1ff */
[----:B--234-:R-:W2:Y:S01]  /*43a0*/  LDC.64 R8, c[0x0][0x390] ;  /* 0x0000e400ff087b82 */ /* 0x01cea20000000a00 */
[----:B-----5:R-:W-:Y:S01]  /*43b0*/  IMAD R11, R7, UR10, R4 ;  /* 0x0000000a070b7c24 */ /* 0x020fe2000f8e0204 */
[----:B0-----:R-:W-:-:S04]  /*43c0*/  ULEA UR6, UR7, UR6, 0x18 ;  /* 0x0000000607067291 */ /* 0x001fc8000f8ec0ff */
[----:B------:R-:W-:-:S12]  /*43d0*/  ULEA UR4, UR4, UR6, 0x2 ;  /* 0x0000000604047291 */ /* 0x000fd8000f8e10ff */
.L_x_84:
[C---:B--2---:R-:W-:Y:S01]  /*43e0*/  IMAD.WIDE R6, R11.reuse, 0x4, R8 ;  /* 0x000000040b067825 */ /* 0x044fe200078e0208 */
[----:B------:R-:W0:Y:S05]  /*43f0*/  LDS R4, [UR4] ;  /* 0x00000004ff047984 */ /* 0x000e2a0008000800 */
[----:B------:R-:W0:Y:S01]  /*4400*/  LDG.E R6, desc[UR8][R6.64] ;  /* 0x0000000806067981 */ /* 0x000e22000c1e1900 */
[----:B------:R-:W-:Y:S01]  /*4410*/  UIADD3 UR5, UPT, UPT, UR5, 0x1, URZ ;  /* 0x0000000105057890 */ /* 0x000fe2000fffe0ff */
[----:B------:R-:W-:Y:S01]  /*4420*/  VIADD R11, R11, UR10 ;  /* 0x0000000a0b0b7c36 */ /* 0x000fe20008000000 */
[----:B------:R-:W-:Y:S02]  /*4430*/  UIADD3 UR4, UPT, UPT, UR4, 0x4, URZ ;  /* 0x0000000404047890 */ /* 0x000fe4000fffe0ff */
[----:B------:R-:W-:Y:S01]  /*4440*/  UISETP.NE.AND UP0, UPT, UR5, URZ, UPT ;  /* 0x000000ff0500728c */ /* 0x000fe2000bf05270 */
[----:B0-----:R-:W-:-:S08]  /*4450*/  FFMA R19, R4, R6, R19 ;  /* 0x0000000604137223 */ /* 0x001fd00000000013 */
[----:B------:R-:W-:Y:S05]  /*4460*/  BRA.U UP0, `(.L_x_84) ;  /* 0xfffffffd00dc7547 */ /* 0x000fea000b83ffff */
.L_x_79:
[----:B---34-:R-:W0:Y:S01]  /*4470*/  LDC.64 R6, c[0x0][0x3a0] ;  /* 0x0000e800ff067b82 */ /* 0x018e220000000a00 */
[----:B------:R-:W-:-:S04]  /*4480*/  IADD3 R0, PT, PT, R2, R3, R0 ;  /* 0x0000000302007210 */ /* 0x000fc80007ffe000 */
[----:B------:R-:W-:-:S05]  /*4490*/  IADD3 R3, PT, PT, R5, R0, RZ ;  /* 0x0000000005037210 */ /* 0x000fca0007ffe0ff */
[----:B0-----:R-:W-:-:S05]  /*44a0*/  IMAD.WIDE R2, R3, 0x4, R6 ;  /* 0x0000000403027825 */ /* 0x001fca00078e0206 */
[----:B------:R-:W-:Y:S01]  /*44b0*/  STG.E desc[UR8][R2.64], R19 ;  /* 0x0000001302007986 */ /* 0x000fe2000c101908 */
[----:B------:R-:W-:Y:S05]  /*44c0*/  EXIT ;  /* 0x000000000000794d */ /* 0x000fea0003800000 */
        .weak           $__internal_0_$__cuda_sm20_sqrt_rn_f32_slowpath
        .type           $__internal_0_$__cuda_sm20_sqrt_rn_f32_slowpath,@function
        .size           $__internal_0_$__cuda_sm20_sqrt_rn_f32_slowpath,($__internal_1_$__cuda_sm3x_div_rn_noftz_f32_slowpath - $__internal_0_$__cuda_sm20_sqrt_rn_f32_slowpath)
$__internal_0_$__cuda_sm20_sqrt_rn_f32_slowpath:
[----:B------:R-:W-:-:S13]  /*44d0*/  LOP3.LUT P0, RZ, R4, 0x7fffffff, RZ, 0xc0, !PT ;  /* 0x7fffffff04ff7812 */ /* 0x000fda000780c0ff */
[----:B------:R-:W-:Y:S01]  /*44e0*/  @!P0 IMAD.MOV.U32 R13, RZ, RZ, R4 ;  /* 0x000000ffff0d8224 */ /* 0x000fe200078e0004 */
[----:B------:R-:W-:Y:S06]  /*44f0*/  @!P0 BRA `(.L_x_85) ;  /* 0x0000000000448947 */ /* 0x000fec0003800000 */
[----:B------:R-:W-:-:S13]  /*4500*/  FSETP.GEU.FTZ.AND P0, PT, R4, RZ, PT ;  /* 0x000000ff0400720b */ /* 0x000fda0003f1e000 */
[----:B------:R-:W-:Y:S01]  /*4510*/  @!P0 IMAD.MOV.U32 R13, RZ, RZ, 0x7fffffff ;  /* 0x7fffffffff0d8424 */ /* 0x000fe200078e00ff */
[----:B------:R-:W-:Y:S06]  /*4520*/  @!P0 BRA `(.L_x_85) ;  /* 0x0000000000388947 */ /* 0x000fec0003800000 */
[----:B------:R-:W-:-:S13]  /*4530*/  FSETP.GTU.FTZ.AND P0, PT, |R4|, +INF , PT ;  /* 0x7f8000000400780b */ /* 0x000fda0003f1c200 */
[----:B------:R-:W-:Y:S01]  /*4540*/  @P0 FADD.FTZ R13, R4, 1 ;  /* 0x3f800000040d0421 */ /* 0x000fe20000010000 */
[----:B------:R-:W-:Y:S06]  /*4550*/  @P0 BRA `(.L_x_85) ;  /* 0x00000000002c0947 */ /* 0x000fec0003800000 */
[----:B------:R-:W-:-:S13]  /*4560*/  FSETP.NEU.FTZ.AND P0, PT, |R4|, +INF , PT ;  /* 0x7f8000000400780b */ /* 0x000fda0003f1d200 */
[----:B------:R-:W-:Y:S01]  /*4570*/  @!P0 MOV R13, R4 ;  /* 0x00000004000d8202 */ /* 0x000fe20000000f00 */
[----:B------:R-:W-:Y:S06]  /*4580*/  @!P0 BRA `(.L_x_85) ;  /* 0x0000000000208947 */ /* 0x000fec0003800000 */
[----:B------:R-:W-:-:S04]  /*4590*/  FFMA R4, R4, 1.84467440737095516160e+19, RZ ;  /* 0x5f80000004047823 */ /* 0x000fc800000000ff */
[----:B------:R-:W0:Y:S02]  /*45a0*/  MUFU.RSQ R13, R4 ;  /* 0x00000004000d7308 */ /* 0x000e240000001400 */
[----:B0-----:R-:W-:Y:S01]  /*45b0*/  FMUL.FTZ R15, R4, R13 ;  /* 0x0000000d040f7220 */ /* 0x001fe20000410000 */
[----:B------:R-:W-:-:S03]  /*45c0*/  FMUL.FTZ R13, R13, 0.5 ;  /* 0x3f0000000d0d7820 */ /* 0x000fc60000410000 */
[----:B------:R-:W-:-:S04]  /*45d0*/  FADD.FTZ R14, -R15, -RZ ;  /* 0x800000ff0f0e7221 */ /* 0x000fc80000010100 */
[----:B------:R-:W-:-:S04]  /*45e0*/  FFMA R14, R15, R14, R4 ;  /* 0x0000000e0f0e7223 */ /* 0x000fc80000000004 */
[----:B------:R-:W-:-:S04]  /*45f0*/  FFMA R13, R14, R13, R15 ;  /* 0x0000000d0e0d7223 */ /* 0x000fc8000000000f */
[----:B------:R-:W-:-:S07]  /*4600*/  FMUL.FTZ R13, R13, 2.3283064365386962891e-10 ;  /* 0x2f8000000d0d7820 */ /* 0x000fce0000410000 */
.L_x_85:
[----:B------:R-:W-:Y:S02]  /*4610*/  IMAD.MOV.U32 R14, RZ, RZ, R16 ;  /* 0x000000ffff0e7224 */ /* 0x000fe400078e0010 */
[----:B------:R-:W-:-:S04]  /*4620*/  IMAD.MOV.U32 R15, RZ, RZ, 0x0 ;  /* 0x00000000ff0f7424 */ /* 0x000fc800078e00ff */
[----:B------:R-:W-:Y:S05]  /*4630*/  RET.REL.NODEC R14 `(_Z18masked_sdpa_kernelPKfS0_S0_S0_Pfiiii) ;  /* 0xffffffb80e707950 */ /* 0x000fea0003c3ffff */
        .weak           $__internal_1_$__cuda_sm3x_div_rn_noftz_f32_slowpath
        .type           $__internal_1_$__cuda_sm3x_div_rn_noftz_f32_slowpath,@function
        .size           $__internal_1_$__cuda_sm3x_div_rn_noftz_f32_slowpath,(.L_x_114 - $__internal_1_$__cuda_sm3x_div_rn_noftz_f32_slowpath)
$__internal_1_$__cuda_sm3x_div_rn_noftz_f32_slowpath:
[----:B------:R-:W-:Y:S01]  /*4640*/  SHF.R.U32.HI R15, RZ, 0x17, R26 ;  /* 0x00000017ff0f7819 */ /* 0x000fe2000001161a */
[----:B------:R-:W-:Y:S01]  /*4650*/  BSSY.RECONVERGENT B1, `(.L_x_86) ;  /* 0x0000063000017945 */ /* 0x000fe20003800200 */
[----:B------:R-:W-:Y:S02]  /*4660*/  SHF.R.U32.HI R28, RZ, 0x17, R29 ;  /* 0x00000017ff1c7819 */ /* 0x000fe4000001161d */
[----:B------:R-:W-:Y:S02]  /*4670*/  LOP3.LUT R15, R15, 0xff, RZ, 0xc0, !PT ;  /* 0x000000ff0f0f7812 */ /* 0x000fe400078ec0ff */
[----:B------:R-:W-:Y:S02]  /*4680*/  LOP3.LUT R28, R28, 0xff, RZ, 0xc0, !PT ;  /* 0x000000ff1c1c7812 */ /* 0x000fe400078ec0ff */
[----:B------:R-:W-:-:S03]  /*4690*/  IADD3 R4, PT, PT, R15, -0x1, RZ ;  /* 0xffffffff0f047810 */ /* 0x000fc60007ffe0ff */
[----:B------:R-:W-:Y:S01]  /*46a0*/  VIADD R25, R28, 0xffffffff ;  /* 0xffffffff1c197836 */ /* 0x000fe20000000000 */
[----:B------:R-:W-:-:S04]  /*46b0*/  ISETP.GT.U32.AND P0, PT, R4, 0xfd, PT ;  /* 0x000000fd0400780c */ /* 0x000fc80003f04070 */
[----:B------:R-:W-:-:S13]  /*46c0*/  ISETP.GT.U32.OR P0, PT, R25, 0xfd, P0 ;  /* 0x000000fd1900780c */ /* 0x000fda0000704470 */
[----:B------:R-:W-:Y:S01]  /*46d0*/  @!P0 IMAD.MOV.U32 R30, RZ, RZ, RZ ;  /* 0x000000ffff1e8224 */ /* 0x000fe200078e00ff */
[----:B------:R-:W-:Y:S06]  /*46e0*/  @!P0 BRA `(.L_x_87) ;  /* 0x00000000005c8947 */ /* 0x000fec0003800000 */
[----:B------:R-:W-:Y:S02]  /*46f0*/  FSETP.GTU.FTZ.AND P0, PT, |R29|, +INF , PT ;  /* 0x7f8000001d00780b */ /* 0x000fe40003f1c200 */
[----:B------:R-:W-:-:S04]  /*4700*/  FSETP.GTU.FTZ.AND P1, PT, |R26|, +INF , PT ;  /* 0x7f8000001a00780b */ /* 0x000fc80003f3c200 */
[----:B------:R-:W-:-:S13]  /*4710*/  PLOP3.LUT P0, PT, P0, P1, PT, 0xf8, 0x8f ;  /* 0x00000000008f781c */ /* 0x000fda0000703f70 */
[----:B------:R-:W-:Y:S05]  /*4720*/  @P0 BRA `(.L_x_88) ;  /* 0x0000000400500947 */ /* 0x000fea0003800000 */
[----:B------:R-:W-:-:S13]  /*4730*/  LOP3.LUT P0, RZ, R26, 0x7fffffff, R29, 0xc8, !PT ;  /* 0x7fffffff1aff7812 */ /* 0x000fda000780c81d */
[----:B------:R-:W-:Y:S05]  /*4740*/  @!P0 BRA `(.L_x_89) ;  /* 0x0000000400408947 */ /* 0x000fea0003800000 */
[C---:B------:R-:W-:Y:S02]  /*4750*/  FSETP.NEU.FTZ.AND P0, PT, |R29|.reuse, +INF , PT ;  /* 0x7f8000001d00780b */ /* 0x040fe40003f1d200 */
[----:B------:R-:W-:Y:S02]  /*4760*/  FSETP.NEU.FTZ.AND P3, PT, |R26|, +INF , PT ;  /* 0x7f8000001a00780b */ /* 0x000fe40003f7d200 */
[----:B------:R-:W-:-:S11]  /*4770*/  FSETP.NEU.FTZ.AND P1, PT, |R29|, +INF , PT ;  /* 0x7f8000001d00780b */ /* 0x000fd60003f3d200 */
[----:B------:R-:W-:Y:S05]  /*4780*/  @!P3 BRA !P0, `(.L_x_89) ;  /* 0x000000040030b947 */ /* 0x000fea0004000000 */
[----:B------:R-:W-:-:S04]  /*4790*/  LOP3.LUT P0, RZ, R29, 0x7fffffff, RZ, 0xc0, !PT ;  /* 0x7fffffff1dff7812 */ /* 0x000fc8000780c0ff */
[----:B------:R-:W-:-:S13]  /*47a0*/  PLOP3.LUT P0, PT, P3, P0, PT, 0x2f, 0xf2 ;  /* 0x0000000000f2781c */ /* 0x000fda0001f00577 */
[----:B------:R-:W-:Y:S05]  /*47b0*/  @P0 BRA `(.L_x_90) ;  /* 0x00000004001c0947 */ /* 0x000fea0003800000 */
[----:B------:R-:W-:-:S04]  /*47c0*/  LOP3.LUT P0, RZ, R26, 0x7fffffff, RZ, 0xc0, !PT ;  /* 0x7fffffff1aff7812 */ /* 0x000fc8000780c0ff */
[----:B------:R-:W-:-:S13]  /*47d0*/  PLOP3.LUT P0, PT, P1, P0, PT, 0x2f, 0xf2 ;  /* 0x0000000000f2781c */ /* 0x000fda0000f00577 */
[----:B------:R-:W-:Y:S05]  /*47e0*/  @P0 BRA `(.L_x_91) ;  /* 0x0000000400040947 */ /* 0x000fea0003800000 */
[----:B------:R-:W-:Y:S02]  /*47f0*/  ISETP.GE.AND P0, PT, R25, RZ, PT ;  /* 0x000000ff1900720c */ /* 0x000fe40003f06270 */
[----:B------:R-:W-:-:S11]  /*4800*/  ISETP.GE.AND P1, PT, R4, RZ, PT ;  /* 0x000000ff0400720c */ /* 0x000fd60003f26270 */
[----:B------:R-:W-:Y:S01]  /*4810*/  @P0 MOV R30, RZ ;  /* 0x000000ff001e0202 */ /* 0x000fe20000000f00 */
[----:B------:R-:W-:Y:S02]  /*4820*/  @!P0 IMAD.MOV.U32 R30, RZ, RZ, -0x40 ;  /* 0xffffffc0ff1e8424 */ /* 0x000fe400078e00ff */
[----:B------:R-:W-:Y:S01]  /*4830*/  @!P0 FFMA R29, R29, 1.84467440737095516160e+19, RZ ;  /* 0x5f8000001d1d8823 */ /* 0x000fe200000000ff */
[----:B------:R-:W-:Y:S01]  /*4840*/  @!P1 FFMA R26, R26, 1.84467440737095516160e+19, RZ ;  /* 0x5f8000001a1a9823 */ /* 0x000fe200000000ff */
[----:B------:R-:W-:-:S07]  /*4850*/  @!P1 VIADD R30, R30, 0x40 ;  /* 0x000000401e1e9836 */ /* 0x000fce0000000000 */
.L_x_87:
[----:B------:R-:W-:Y:S01]  /*4860*/  LEA R31, R15, 0xc0800000, 0x17 ;  /* 0xc08000000f1f7811 */ /* 0x000fe200078eb8ff */
[----:B------:R-:W-:Y:S01]  /*4870*/  VIADD R28, R28, 0xffffff81 ;  /* 0xffffff811c1c7836 */ /* 0x000fe20000000000 */
[----:B------:R-:W-:Y:S02]  /*4880*/  BSSY.RECONVERGENT B2, `(.L_x_92) ;  /* 0x0000035000027945 */ /* 0x000fe40003800200 */
[----:B------:R-:W-:Y:S01]  /*4890*/  IADD3 R31, PT, PT, -R31, R26, RZ ;  /* 0x0000001a1f1f7210 */ /* 0x000fe20007ffe1ff */
[----:B------:R-:W-:-:S03]  /*48a0*/  IMAD R29, R28, -0x800000, R29 ;  /* 0xff8000001c1d7824 */ /* 0x000fc600078e021d */
[----:B------:R-:W0:Y:S01]  /*48b0*/  MUFU.RCP R25, R31 ;  /* 0x0000001f00197308 */ /* 0x000e220000001000 */
[----:B------:R-:W-:-:S04]  /*48c0*/  FADD.FTZ R26, -R31, -RZ ;  /* 0x800000ff1f1a7221 */ /* 0x000fc80000010100 */
[----:B0-----:R-:W-:-:S04]  /*48d0*/  FFMA R4, R25, R26, 1 ;  /* 0x3f80000019047423 */ /* 0x001fc8000000001a */
[----:B------:R-:W-:-:S04]  /*48e0*/  FFMA R4, R25, R4, R25 ;  /* 0x0000000419047223 */ /* 0x000fc80000000019 */
[----:B------:R-:W-:-:S04]  /*48f0*/  FFMA R27, R29, R4, RZ ;  /* 0x000000041d1b7223 */ /* 0x000fc800000000ff */
[----:B------:R-:W-:-:S04]  /*4900*/  FFMA R25, R26, R27, R29 ;  /* 0x0000001b1a197223 */ /* 0x000fc8000000001d */
[----:B------:R-:W-:-:S04]  /*4910*/  FFMA R25, R4, R25, R27 ;  /* 0x0000001904197223 */ /* 0x000fc8000000001b */
[----:B------:R-:W-:Y:S01]  /*4920*/  FFMA R26, R26, R25, R29 ;  /* 0x000000191a1a7223 */ /* 0x000fe2000000001d */
[----:B------:R-:W-:-:S03]  /*4930*/  IADD3 R29, PT, PT, R28, 0x7f, -R15 ;  /* 0x0000007f1c1d7810 */ /* 0x000fc60007ffe80f */
[----:B------:R-:W-:Y:S02]  /*4940*/  FFMA R27, R4, R26, R25 ;  /* 0x0000001a041b7223 */ /* 0x000fe40000000019 */
[----:B------:R-:W-:-:S03]  /*4950*/  IMAD.IADD R30, R29, 0x1, R30 ;  /* 0x000000011d1e7824 */ /* 0x000fc600078e021e */
[----:B------:R-:W-:-:S04]  /*4960*/  SHF.R.U32.HI R15, RZ, 0x17, R27 ;  /* 0x00000017ff0f7819 */ /* 0x000fc8000001161b */
[----:B------:R-:W-:-:S04]  /*4970*/  LOP3.LUT R15, R15, 0xff, RZ, 0xc0, !PT ;  /* 0x000000ff0f0f7812 */ /* 0x000fc800078ec0ff */
[----:B------:R-:W-:-:S05]  /*4980*/  IADD3 R15, PT, PT, R15, R30, RZ ;  /* 0x0000001e0f0f7210 */ /* 0x000fca0007ffe0ff */
[----:B------:R-:W-:-:S05]  /*4990*/  VIADD R28, R15, 0xffffffff ;  /* 0xffffffff0f1c7836 */ /* 0x000fca0000000000 */
[----:B------:R-:W-:-:S13]  /*49a0*/  ISETP.GE.U32.AND P0, PT, R28, 0xfe, PT ;  /* 0x000000fe1c00780c */ /* 0x000fda0003f06070 */
[----:B------:R-:W-:Y:S05]  /*49b0*/  @!P0 BRA `(.L_x_93) ;  /* 0x0000000000808947 */ /* 0x000fea0003800000 */
[----:B------:R-:W-:-:S13]  /*49c0*/  ISETP.GT.AND P0, PT, R15, 0xfe, PT ;  /* 0x000000fe0f00780c */ /* 0x000fda0003f04270 */
[----:B------:R-:W-:Y:S05]  /*49d0*/  @P0 BRA `(.L_x_94) ;  /* 0x00000000006c0947 */ /* 0x000fea0003800000 */
[----:B------:R-:W-:-:S13]  /*49e0*/  ISETP.GE.AND P0, PT, R15, 0x1, PT ;  /* 0x000000010f00780c */ /* 0x000fda0003f06270 */
[----:B------:R-:W-:Y:S05]  /*49f0*/  @P0 BRA `(.L_x_95) ;  /* 0x0000000000740947 */ /* 0x000fea0003800000 */
[----:B------:R-:W-:Y:S02]  /*4a00*/  ISETP.GE.AND P0, PT, R15, -0x18, PT ;  /* 0xffffffe80f00780c */ /* 0x000fe40003f06270 */
[----:B------:R-:W-:-:S11]  /*4a10*/  LOP3.LUT R27, R27, 0x80000000, RZ, 0xc0, !PT ;  /* 0x800000001b1b7812 */ /* 0x000fd600078ec0ff */
[----:B------:R-:W-:Y:S05]  /*4a20*/  @!P0 BRA `(.L_x_95) ;  /* 0x0000000000688947 */ /* 0x000fea0003800000 */
[CCC-:B------:R-:W-:Y:S01]  /*4a30*/  FFMA.RZ R28, R4.reuse, R26.reuse, R25.reuse ;  /* 0x0000001a041c7223 */ /* 0x1c0fe2000000c019 */
[CCC-:B------:R-:W-:Y:S01]  /*4a40*/  FFMA.RP R29, R4.reuse, R26.reuse, R25.reuse ;  /* 0x0000001a041d7223 */ /* 0x1c0fe20000008019 */
[----:B------:R-:W-:Y:S01]  /*4a50*/  FFMA.RM R26, R4, R26, R25 ;  /* 0x0000001a041a7223 */ /* 0x000fe20000004019 */
[C---:B------:R-:W-:Y:S01]  /*4a60*/  VIADD R4, R15.reuse, 0x20 ;  /* 0x000000200f047836 */ /* 0x040fe20000000000 */
[C---:B------:R-:W-:Y:S02]  /*4a70*/  ISETP.NE.AND P3, PT, R15.reuse, RZ, PT ;  /* 0x000000ff0f00720c */ /* 0x040fe40003f65270 */
[----:B------:R-:W-:Y:S02]  /*4a80*/  LOP3.LUT R28, R28, 0x7fffff, RZ, 0xc0, !PT ;  /* 0x007fffff1c1c7812 */ /* 0x000fe400078ec0ff */
[----:B------:R-:W-:Y:S02]  /*4a90*/  ISETP.NE.AND P1, PT, R15, RZ, PT ;  /* 0x000000ff0f00720c */ /* 0x000fe40003f25270 */
[----:B------:R-:W-:-:S02]  /*4aa0*/  LOP3.LUT R25, R28, 0x800000, RZ, 0xfc, !PT ;  /* 0x008000001c197812 */ /* 0x000fc400078efcff */
[----:B------:R-:W-:Y:S02]  /*4ab0*/  IADD3 R15, PT, PT, -R15, RZ, RZ ;  /* 0x000000ff0f0f7210 */ /* 0x000fe40007ffe1ff */
[----:B------:R-:W-:Y:S02]  /*4ac0*/  SHF.L.U32 R4, R25, R4, RZ ;  /* 0x0000000419047219 */ /* 0x000fe400000006ff */
[----:B------:R-:W-:Y:S02]  /*4ad0*/  FSETP.NEU.FTZ.AND P0, PT, R29, R26, PT ;  /* 0x0000001a1d00720b */ /* 0x000fe40003f1d000 */
[----:B------:R-:W-:Y:S02]  /*4ae0*/  SEL R26, R15, RZ, P3 ;  /* 0x000000ff0f1a7207 */ /* 0x000fe40001800000 */
[----:B------:R-:W-:Y:S02]  /*4af0*/  ISETP.NE.AND P1, PT, R4, RZ, P1 ;  /* 0x000000ff0400720c */ /* 0x000fe40000f25270 */
[----:B------:R-:W-:-:S02]  /*4b00*/  SHF.R.U32.HI R25, RZ, R26, R25 ;  /* 0x0000001aff197219 */ /* 0x000fc40000011619 */
[----:B------:R-:W-:Y:S02]  /*4b10*/  PLOP3.LUT P0, PT, P0, P1, PT, 0xf8, 0x8f ;  /* 0x00000000008f781c */ /* 0x000fe40000703f70 */
[----:B------:R-:W-:Y:S02]  /*4b20*/  SHF.R.U32.HI R15, RZ, 0x1, R25 ;  /* 0x00000001ff0f7819 */ /* 0x000fe40000011619 */
[----:B------:R-:W-:-:S04]  /*4b30*/  SEL R4, RZ, 0x1, !P0 ;  /* 0x00000001ff047807 */ /* 0x000fc80004000000 */
[----:B------:R-:W-:-:S04]  /*4b40*/  LOP3.LUT R4, R4, 0x1, R15, 0xf8, !PT ;  /* 0x0000000104047812 */ /* 0x000fc800078ef80f */
[----:B------:R-:W-:-:S05]  /*4b50*/  LOP3.LUT R4, R4, R25, RZ, 0xc0, !PT ;  /* 0x0000001904047212 */ /* 0x000fca00078ec0ff */
[----:B------:R-:W-:-:S05]  /*4b60*/  IMAD.IADD R4, R15, 0x1, R4 ;  /* 0x000000010f047824 */ /* 0x000fca00078e0204 */
[----:B------:R-:W-:Y:S01]  /*4b70*/  LOP3.LUT R27, R4, R27, RZ, 0xfc, !PT ;  /* 0x0000001b041b7212 */ /* 0x000fe200078efcff */
[----:B------:R-:W-:Y:S06]  /*4b80*/  BRA `(.L_x_95) ;  /* 0x0000000000107947 */ /* 0x000fec0003800000 */
.L_x_94:
[----:B------:R-:W-:-:S04]  /*4b90*/  LOP3.LUT R27, R27, 0x80000000, RZ, 0xc0, !PT ;  /* 0x800000001b1b7812 */ /* 0x000fc800078ec0ff */
[----:B------:R-:W-:Y:S01]  /*4ba0*/  LOP3.LUT R27, R27, 0x7f800000, RZ, 0xfc, !PT ;  /* 0x7f8000001b1b7812 */ /* 0x000fe200078efcff */
[----:B------:R-:W-:Y:S06]  /*4bb0*/  BRA `(.L_x_95) ;  /* 0x0000000000047947 */ /* 0x000fec0003800000 */
.L_x_93:
[----:B------:R-:W-:-:S07]  /*4bc0*/  IMAD R27, R30, 0x800000, R27 ;  /* 0x008000001e1b7824 */ /* 0x000fce00078e021b */
.L_x_95:
[----:B------:R-:W-:Y:S05]  /*4bd0*/  BSYNC.RECONVERGENT B2 ;  /* 0x0000000000027941 */ /* 0x000fea0003800200 */
.L_x_92:
[----:B------:R-:W-:Y:S01]  /*4be0*/  MOV R15, R27 ;  /* 0x0000001b000f7202 */ /* 0x000fe20000000f00 */
[----:B------:R-:W-:Y:S06]  /*4bf0*/  BRA `(.L_x_96) ;  /* 0x0000000000207947 */ /* 0x000fec0003800000 */
.L_x_91:
[----:B------:R-:W-:-:S04]  /*4c00*/  LOP3.LUT R26, R26, 0x80000000, R29, 0x48, !PT ;  /* 0x800000001a1a7812 */ /* 0x000fc800078e481d */
[----:B------:R-:W-:Y:S01]  /*4c10*/  LOP3.LUT R15, R26, 0x7f800000, RZ, 0xfc, !PT ;  /* 0x7f8000001a0f7812 */ /* 0x000fe200078efcff */
[----:B------:R-:W-:Y:S06]  /*4c20*/  BRA `(.L_x_96) ;  /* 0x0000000000147947 */ /* 0x000fec0003800000 */
.L_x_90:
[----:B------:R-:W-:Y:S01]  /*4c30*/  LOP3.LUT R15, R26, 0x80000000, R29, 0x48, !PT ;  /* 0x800000001a0f7812 */ /* 0x000fe200078e481d */
[----:B------:R-:W-:Y:S06]  /*4c40*/  BRA `(.L_x_96) ;  /* 0x00000000000c7947 */ /* 0x000fec0003800000 */
.L_x_89:
[----:B------:R-:W0:Y:S01]  /*4c50*/  MUFU.RSQ R15, -QNAN ;  /* 0xffc00000000f7908 */ /* 0x000e220000001400 */
[----:B------:R-:W-:Y:S05]  /*4c60*/  BRA `(.L_x_96) ;  /* 0x0000000000047947 */ /* 0x000fea0003800000 */
.L_x_88:
[----:B------:R-:W-:-:S07]  /*4c70*/  FADD.FTZ R15, R29, R26 ;  /* 0x0000001a1d0f7221 */ /* 0x000fce0000010000 */
.L_x_96:
[----:B------:R-:W-:Y:S05]  /*4c80*/  BSYNC.RECONVERGENT B1 ;  /* 0x0000000000017941 */ /* 0x000fea0003800200 */
.L_x_86:
[----:B------:R-:W-:-:S04]  /*4c90*/  IMAD.MOV.U32 R25, RZ, RZ, 0x0 ;  /* 0x00000000ff197424 */ /* 0x000fc800078e00ff */
[----:B0-----:R-:W-:Y:S05]  /*4ca0*/  RET.REL.NODEC R24 `(_Z18masked_sdpa_kernelPKfS0_S0_S0_Pfiiii) ;  /* 0xffffffb018d47950 */ /* 0x001fea0003c3ffff */
.L_x_97:
        /* <DEDUP_REMOVED lines=13> */
.L_x_114:


//--------------------- .text._Z21qkv_projection_kernelPKfS0_S0_S0_PfS1_S1_iii --------------------------
	.section	.text._Z21qkv_projection_kernelPKfS0_S0_S0_PfS1_S1_iii,"ax",@progbits
	.align	128
        .global         _Z21qkv_projection_kernelPKfS0_S0_S0_PfS1_S1_iii
        .type           _Z21qkv_projection_kernelPKfS0_S0_S0_PfS1_S1_iii,@function
        .size           _Z21qkv_projection_kernelPKfS0_S0_S0_PfS1_S1_iii,(.L_x_117 - _Z21qkv_projection_kernelPKfS0_S0_S0_PfS1_S1_iii)
        .other          _Z21qkv_projection_kernelPKfS0_S0_S0_PfS1_S1_iii,@"STO_CUDA_ENTRY STV_DEFAULT"
_Z21qkv_projection_kernelPKfS0_S0_S0_PfS1_S1_iii:
.text._Z21qkv_projection_kernelPKfS0_S0_S0_PfS1_S1_iii:
[----:B------:R-:W-:Y:S08]  /*0000*/  LDC R1, c[0x0][0x37c] ;  /* 0x0000df00ff017b82 */ /* 0x000ff00000000800 */
[----:B------:R-:W0:Y:S01]  /*0010*/  LDC R3, c[0x0][0x3c0] ;  /* 0x0000f000ff037b82 */ /* 0x000e220000000800 */
[----:B------:R-:W1:Y:S01]  /*0020*/  S2R R0, SR_TID.X ;  /* 0x0000000000007919 */ /* 0x000e620000002100 */
[----:B------:R-:W2:Y:S01]  /*0030*/  LDCU UR6, c[0x0][0x3bc] ;  /* 0x00007780ff0677ac */ /* 0x000ea20008000800 */
[----:B------:R-:W-:Y:S01]  /*0040*/  HFMA2 R26, -RZ, RZ, 0, 0 ;  /* 0x00000000ff1a7431 */ /* 0x000fe200000001ff */
[----:B------:R-:W3:Y:S04]  /*0050*/  LDCU.64 UR8, c[0x0][0x358] ;  /* 0x00006b00ff0877ac */ /* 0x000ee80008000a00 */
[----:B------:R-:W-:Y:S08]  /*0060*/  S2UR UR4, SR_CTAID.X ;  /* 0x00000000000479c3 */ /* 0x000ff00000002500 */
[----:B------:R-:W2:Y:S01]  /*0070*/  S2UR UR5, SR_CTAID.Y ;  /* 0x00000000000579c3 */ /* 0x000ea20000002600 */
[----:B0-----:R-:W-:-:S02]  /*0080*/  ISETP.GE.AND P0, PT, R3, 0x1, PT ;  /* 0x000000010300780c */ /* 0x001fc40003f06270 */
[----:B------:R-:W-:Y:S01]  /*0090*/  IADD3 R4, PT, PT, R3, -0x1, RZ ;  /* 0xffffffff03047810 */ /* 0x000fe20007ffe0ff */
[----:B--2---:R-:W-:-:S06]  /*00a0*/  UIMAD UR4, UR4, UR6, UR5 ;  /* 0x00000006040472a4 */ /* 0x004fcc000f8e0205 */
[----:B------:R-:W-:-:S05]  /*00b0*/  IMAD R5, R3, UR4, RZ ;  /* 0x0000000403057c24 */ /* 0x000fca000f8e02ff */
[----:B-1----:R-:W-:Y:S01]  /*00c0*/  IADD3 R6, PT, PT, R5, R0, RZ ;  /* 0x0000000005067210 */ /* 0x002fe20007ffe0ff */
[----:B---3--:R-:W-:Y:S06]  /*00d0*/  @!P0 BRA `(.L_x_98) ;  /* 0x0000000400ec8947 */ /* 0x008fec0003800000 */
[----:B------:R-:W-:Y:S02]  /*00e0*/  ISETP.GE.U32.AND P1, PT, R4, 0x7, PT ;  /* 0x000000070400780c */ /* 0x000fe40003f26070 */
[----:B------:R-:W-:Y:S02]  /*00f0*/  LOP3.LUT R7, R3, 0x7, RZ, 0xc0, !PT ;  /* 0x0000000703077812 */ /* 0x000fe400078ec0ff */
[----:B------:R-:W-:Y:S02]  /*0100*/  MOV R26, RZ ;  /* 0x000000ff001a7202 */ /* 0x000fe40000000f00 */
[----:B------:R-:W-:-:S07]  /*0110*/  MOV R8, RZ ;  /* 0x000000ff00087202 */ /* 0x000fce0000000f00 */
[----:B------:R-:W-:Y:S05]  /*0120*/  @!P1 BRA `(.L_x_99) ;  /* 0x0000000000ec9947 */ /* 0x000fea0003800000 */
[C---:B------:R-:W-:Y:S01]  /*0130*/  LOP3.LUT R8, R3.reuse, 0x7ffffff8, RZ, 0xc0, !PT ;  /* 0x7ffffff803087812 */ /* 0x040fe200078ec0ff */
[C-C-:B------:R-:W-:Y:S01]  /*0140*/  IMAD R12, R3.reuse, 0x3, R0.reuse ;  /* 0x00000003030c7824 */ /* 0x140fe200078e0200 */
[----:B------:R-:W-:Y:S01]  /*0150*/  IADD3 R10, PT, PT, R0, R3, RZ ;  /* 0x00000003000a7210 */ /* 0x000fe20007ffe0ff */
[C-C-:B------:R-:W-:Y:S01]  /*0160*/  IMAD R9, R3.reuse, 0x5, R0.reuse ;  /* 0x0000000503097824 */ /* 0x140fe200078e0200 */
[CC--:B------:R-:W-:Y:S01]  /*0170*/  LEA R2, R3.reuse, R0.reuse, 0x1 ;  /* 0x0000000003027211 */ /* 0x0c0fe200078e08ff */
[C-C-:B------:R-:W-:Y:S01]  /*0180*/  IMAD R11, R3.reuse, 0x6, R0.reuse ;  /* 0x00000006030b7824 */ /* 0x140fe200078e0200 */
[C---:B------:R-:W-:Y:S01]  /*0190*/  LEA R14, R3.reuse, R0, 0x2 ;  /* 0x00000000030e7211 */ /* 0x040fe200078e10ff */
[----:B------:R-:W-:Y:S01]  /*01a0*/  IMAD R13, R3, 0x7, R0 ;  /* 0x00000007030d7824 */ /* 0x000fe200078e0200 */
[----:B------:R-:W-:Y:S02]  /*01b0*/  MOV R26, RZ ;  /* 0x000000ff001a7202 */ /* 0x000fe40000000f00 */
[----:B------:R-:W-:-:S02]  /*01c0*/  MOV R25, R5 ;  /* 0x0000000500197202 */ /* 0x000fc40000000f00 */
[----:B------:R-:W-:Y:S02]  /*01d0*/  MOV R15, R0 ;  /* 0x00000000000f7202 */ /* 0x000fe40000000f00 */
[----:B------:R-:W-:-:S07]  /*01e0*/  IADD3 R24, PT, PT, -R8, RZ, RZ ;  /* 0x000000ff08187210 */ /* 0x000fce0007ffe1ff */
.L_x_100:
[----:B------:R-:W0:Y:S08]  /*01f0*/  LDC.64 R16, c[0x0][0x388] ;  /* 0x0000e200ff107b82 */ /* 0x000e300000000a00 */
[----:B------:R-:W1:Y:S01]  /*0200*/  LDC.64 R18, c[0x0][0x380] ;  /* 0x0000e000ff127b82 */ /* 0x000e620000000a00 */
[----:B0-----:R-:W-:-:S06]  /*0210*/  IMAD.WIDE.U32 R20, R15, 0x4, R16 ;  /* 0x000000040f147825 */ /* 0x001fcc00078e0010 */
[----:B------:R-:W2:Y:S01]  /*0220*/  LDG.E R20, desc[UR8][R20.64] ;  /* 0x0000000814147981 */ /* 0x000ea2000c1e1900 */
[----:B-1----:R-:W-:-:S05]  /*0230*/  IMAD.WIDE R18, R25, 0x4, R18 ;  /* 0x0000000419127825 */ /* 0x002fca00078e0212 */
[----:B------:R-:W2:Y:S01]  /*0240*/  LDG.E R23, desc[UR8][R18.64] ;  /* 0x0000000812177981 */ /* 0x000ea2000c1e1900 */
[----:B------:R-:W-:-:S03]  /*0250*/  IMAD.WIDE.U32 R28, R10, 0x4, R16 ;  /* 0x000000040a1c7825 */ /* 0x000fc600078e0010 */
[----:B------:R-:W3:Y:S04]  /*0260*/  LDG.E R21, desc[UR8][R18.64+0x8] ;  /* 0x0000080812157981 */ /* 0x000ee8000c1e1900 */
[----:B------:R-:W4:Y:S04]  /*0270*/  LDG.E R28, desc[UR8][R28.64] ;  /* 0x000000081c1c7981 */ /* 0x000f28000c1e1900 */
[----:B------:R-:W5:Y:S01]  /*0280*/  LDG.E R29, desc[UR8][R18.64+0x10] ;  /* 0x00001008121d7981 */ /* 0x000f62000c1e1900 */
[----:B--2---:R-:W-:Y:S01]  /*0290*/  FFMA R22, R23, R20, R26 ;  /* 0x0000001417167223 */ /* 0x004fe2000000001a */
[----:B------:R-:W-:-:S02]  /*02a0*/  IMAD.WIDE.U32 R26, R2, 0x4, R16 ;  /* 0x00000004021a7825 */ /* 0x000fc400078e0010 */
[----:B------:R-:W4:Y:S04]  /*02b0*/  LDG.E R23, desc[UR8][R18.64+0x4] ;  /* 0x0000040812177981 */ /* 0x000f28000c1e1900 */
[----:B------:R4:W3:Y:S02]  /*02c0*/  LDG.E R27, desc[UR8][R26.64] ;  /* 0x000000081a1b7981 */ /* 0x0008e4000c1e1900 */
[----:B----4-:R-:W-:Y:S01]  /*02d0*/  FFMA R26, R23, R28, R22 ;  /* 0x0000001c171a7223 */ /* 0x010fe20000000016 */
[----:B------:R-:W-:-:S04]  /*02e0*/  IMAD.WIDE.U32 R22, R12, 0x4, R16 ;  /* 0x000000040c167825 */ /* 0x000fc800078e0010 */
[----:B---3--:R-:W-:Y:S01]  /*02f0*/  FFMA R26, R21, R27, R26 ;  /* 0x0000001b151a7223 */ /* 0x008fe2000000001a */
[----:B------:R-:W-:Y:S01]  /*0300*/  IMAD.WIDE.U32 R20, R14, 0x4, R16 ;  /* 0x000000040e147825 */ /* 0x000fe200078e0010 */
[----:B------:R-:W2:Y:S04]  /*0310*/  LDG.E R22, desc[UR8][R22.64] ;  /* 0x0000000816167981 */ /* 0x000ea8000c1e1900 */
[----:B------:R-:W3:Y:S04]  /*0320*/  LDG.E R27, desc[UR8][R18.64+0x18] ;  /* 0x00001808121b7981 */ /* 0x000ee8000c1e1900 */
[----:B------:R-:W5:Y:S04]  /*0330*/  LDG.E R20, desc[UR8][R20.64] ;  /* 0x0000000814147981 */ /* 0x000f68000c1e1900 */
[----:B------:R-:W2:Y:S02]  /*0340*/  LDG.E R23, desc[UR8][R18.64+0xc] ;  /* 0x00000c0812177981 */ /* 0x000ea4000c1e1900 */
[----:B--2---:R-:W-:-:S04]  /*0350*/  FFMA R28, R23, R22, R26 ;  /* 0x00000016171c7223 */ /* 0x004fc8000000001a */
[----:B-----5:R-:W-:Y:S01]  /*0360*/  FFMA R26, R29, R20, R28 ;  /* 0x000000141d1a7223 */ /* 0x020fe2000000001c */
[--C-:B------:R-:W-:Y:S01]  /*0370*/  IMAD.WIDE.U32 R20, R9, 0x4, R16.reuse ;  /* 0x0000000409147825 */ /* 0x100fe200078e0010 */
[----:B------:R-:W2:Y:S03]  /*0380*/  LDG.E R29, desc[UR8][R18.64+0x14] ;  /* 0x00001408121d7981 */ /* 0x000ea6000c1e1900 */
[--C-:B------:R-:W-:Y:S01]  /*0390*/  IMAD.WIDE.U32 R22, R11, 0x4, R16.reuse ;  /* 0x000000040b167825 */ /* 0x100fe200078e0010 */
[----:B------:R-:W4:Y:S04]  /*03a0*/  LDG.E R28, desc[UR8][R18.64+0x1c] ;  /* 0x00001c08121c7981 */ /* 0x000f28000c1e1900 */
[----:B------:R-:W2:Y:S01]  /*03b0*/  LDG.E R20, desc[UR8][R20.64] ;  /* 0x0000000814147981 */ /* 0x000ea2000c1e1900 */
[----:B------:R-:W-:-:S03]  /*03c0*/  IMAD.WIDE.U32 R16, R13, 0x4, R16 ;  /* 0x000000040d107825 */ /* 0x000fc600078e0010 */
[----:B------:R-:W3:Y:S04]  /*03d0*/  LDG.E R22, desc[UR8][R22.64] ;  /* 0x0000000816167981 */ /* 0x000ee8000c1e1900 */
[----:B------:R-:W4:Y:S01]  /*03e0*/  LDG.E R16, desc[UR8][R16.64] ;  /* 0x0000000810107981 */ /* 0x000f22000c1e1900 */
[----:B------:R-:W-:-:S04]  /*03f0*/  IADD3 R24, PT, PT, R24, 0x8, RZ ;  /* 0x0000000818187810 */ /* 0x000fc80007ffe0ff */
[----:B------:R-:W-:Y:S02]  /*0400*/  ISETP.NE.AND P1, PT, R24, RZ, PT ;  /* 0x000000ff1800720c */ /* 0x000fe40003f25270 */
[C---:B------:R-:W-:Y:S02]  /*0410*/  LEA R10, R3.reuse, R10, 0x3 ;  /* 0x0000000a030a7211 */ /* 0x040fe400078e18ff */
[C---:B------:R-:W-:Y:S02]  /*0420*/  LEA R2, R3.reuse, R2, 0x3 ;  /* 0x0000000203027211 */ /* 0x040fe400078e18ff */
[C---:B------:R-:W-:Y:S02]  /*0430*/  LEA R12, R3.reuse, R12, 0x3 ;  /* 0x0000000c030c7211 */ /* 0x040fe400078e18ff */
[C---:B------:R-:W-:Y:S02]  /*0440*/  LEA R14, R3.reuse, R14, 0x3 ;  /* 0x0000000e030e7211 */ /* 0x040fe400078e18ff */
[----:B------:R-:W-:-:S02]  /*0450*/  LEA R9, R3, R9, 0x3 ;  /* 0x0000000903097211 */ /* 0x000fc400078e18ff */
[C---:B------:R-:W-:Y:S02]  /*0460*/  LEA R11, R3.reuse, R11, 0x3 ;  /* 0x0000000b030b7211 */ /* 0x040fe400078e18ff */
[C---:B------:R-:W-:Y:S02]  /*0470*/  LEA R13, R3.reuse, R13, 0x3 ;  /* 0x0000000d030d7211 */ /* 0x040fe400078e18ff */
[----:B------:R-:W-:Y:S02]  /*0480*/  LEA R15, R3, R15, 0x3 ;  /* 0x0000000f030f7211 */ /* 0x000fe400078e18ff */
[----:B------:R-:W-:Y:S01]  /*0490*/  IADD3 R25, PT, PT, R25, 0x8, RZ ;  /* 0x0000000819197810 */ /* 0x000fe20007ffe0ff */
[----:B--2---:R-:W-:-:S04]  /*04a0*/  FFMA R26, R29, R20, R26 ;  /* 0x000000141d1a7223 */ /* 0x004fc8000000001a */
[----:B---3--:R-:W-:-:S04]  /*04b0*/  FFMA R27, R27, R22, R26 ;  /* 0x000000161b1b7223 */ /* 0x008fc8000000001a */
[----:B----4-:R-:W-:Y:S01]  /*04c0*/  FFMA R26, R28, R16, R27 ;  /* 0x000000101c1a7223 */ /* 0x010fe2000000001b */
[----:B------:R-:W-:Y:S06]  /*04d0*/  @P1 BRA `(.L_x_100) ;  /* 0xfffffffc00441947 */ /* 0x000fec000383ffff */
.L_x_99:
[----:B------:R-:W-:-:S13]  /*04e0*/  ISETP.NE.AND P1, PT, R7, RZ, PT ;  /* 0x000000ff0700720c */ /* 0x000fda0003f25270 */
        /* <DEDUP_REMOVED lines=30> */
.L_x_101:
        /* <DEDUP_REMOVED lines=28> */
.L_x_98:
[----:B------:R-:W0:Y:S02]  /*0890*/  LDC.64 R8, c[0x0][0x3a0] ;  /* 0x0000e800ff087b82 */ /* 0x000e240000000a00 */
[----:B0-----:R-:W-:-:S05]  /*08a0*/  IMAD.WIDE R8, R6, 0x4, R8 ;  /* 0x0000000406087825 */ /* 0x001fca00078e0208 */
[----:B------:R0:W-:Y:S01]  /*08b0*/  STG.E desc[UR8][R8.64], R26 ;  /* 0x0000001a08007986 */ /* 0x0001e2000c101908 */
[----:B------:R-:W-:Y:S05]  /*08c0*/  @!P0 BRA `(.L_x_102) ;  /* 0x0000000c00e48947 */ /* 0x000fea0003800000 */
[----:B------:R-:W-:Y:S01]  /*08d0*/  ISETP.GE.U32.AND P1, PT, R4, 0x7, PT ;  /* 0x000000070400780c */ /* 0x000fe20003f26070 */
[----:B------:R-:W-:Y:S01]  /*08e0*/  HFMA2 R18, -RZ, RZ, 0, 0 ;  /* 0x00000000ff127431 */ /* 0x000fe200000001ff */
[----:B------:R-:W-:Y:S02]  /*08f0*/  LOP3.LUT R2, R3, 0x7, RZ, 0xc0, !PT ;  /* 0x0000000703027812 */ /* 0x000fe400078ec0ff */
[----:B------:R-:W-:-:S09]  /*0900*/  MOV R7, RZ ;  /* 0x000000ff00077202 */ /* 0x000fd20000000f00 */
[----:B------:R-:W-:Y:S05]  /*0910*/  @!P1 BRA `(.L_x_103) ;  /* 0x0000000000ec9947 */ /* 0x000fea0003800000 */
[C---:B------:R-:W-:Y:S01]  /*0920*/  LOP3.LUT R7, R3.reuse, 0x7ffffff8, RZ, 0xc0, !PT ;  /* 0x7ffffff803077812 */ /* 0x040fe200078ec0ff */
[C-C-:B------:R-:W-:Y:S01]  /*0930*/  IMAD R10, R3.reuse, 0x3, R0.reuse ;  /* 0x00000003030a7824 */ /* 0x140fe200078e0200 */
[----:B0-----:R-:W-:Y:S01]  /*0940*/  IADD3 R8, PT, PT, R0, R3, RZ ;  /* 0x0000000300087210 */ /* 0x001fe20007ffe0ff */
        /* <DEDUP_REMOVED lines=9> */
.L_x_104:
[----:B------:R-:W0:Y:S08]  /*09e0*/  LDC.64 R16, c[0x0][0x390] ;  /* 0x0000e400ff107b82 */ /* 0x000e300000000a00 */
[----:B------:R-:W1:Y:S01]  /*09f0*/  LDC.64 R14, c[0x0][0x380] ;  /* 0x0000e000ff0e7b82 */ /* 0x000e620000000a00 */
[----:B0-----:R-:W-:-:S06]  /*0a00*/  IMAD.WIDE.U32 R20, R26, 0x4, R16 ;  /* 0x000000041a147825 */ /* 0x001fcc00078e0010 */
[----:B------:R-:W2:Y:S01]  /*0a10*/  LDG.E R20, desc[UR8][R20.64] ;  /* 0x0000000814147981 */ /* 0x000ea2000c1e1900 */
[----:B-1----:R-:W-:-:S05]  /*0a20*/  IMAD.WIDE R14, R28, 0x4, R14 ;  /* 0x000000041c0e7825 */ /* 0x002fca00078e020e */
[----:B------:R-:W2:Y:S01]  /*0a30*/  LDG.E R19, desc[UR8][R14.64] ;  /* 0x000000080e137981 */ /* 0x000ea2000c1e1900 */
[----:B------:R-:W-:-:S04]  /*0a40*/  IMAD.WIDE.U32 R24, R8, 0x4, R16 ;  /* 0x0000000408187825 */ /* 0x000fc800078e0010 */
[----:B------:R-:W-:Y:S02]  /*0a50*/  IMAD.WIDE.U32 R22, R4, 0x4, R16 ;  /* 0x0000000404167825 */ /* 0x000fe400078e0010 */
[----:B------:R-:W3:Y:S04]  /*0a60*/  LDG.E R24, desc[UR8][R24.64] ;  /* 0x0000000818187981 */ /* 0x000ee8000c1e1900 */
[----:B------:R-:W4:Y:S01]  /*0a70*/  LDG.E R22, desc[UR8][R22.64] ;  /* 0x0000000816167981 */ /* 0x000f22000c1e1900 */
[----:B--2---:R-:W-:-:S03]  /*0a80*/  FFMA R19, R19, R20, R18 ;  /* 0x0000001413137223 */ /* 0x004fc60000000012 */
[----:B------:R-:W3:Y:S04]  /*0a90*/  LDG.E R18, desc[UR8][R14.64+0x4] ;  /* 0x000004080e127981 */ /* 0x000ee8000c1e1900 */
[----:B------:R-:W4:Y:S01]  /*0aa0*/  LDG.E R20, desc[UR8][R14.64+0x8] ;  /* 0x000008080e147981 */ /* 0x000f22000c1e1900 */
[----:B---3--:R-:W-:Y:S01]  /*0ab0*/  FFMA R29, R18, R24, R19 ;  /* 0x00000018121d7223 */ /* 0x008fe20000000013 */
[----:B------:R-:W-:Y:S02]  /*0ac0*/  IMAD.WIDE.U32 R18, R10, 0x4, R16 ;  /* 0x000000040a127825 */ /* 0x000fe400078e0010 */
[----:B------:R-:W2:Y:S02]  /*0ad0*/  LDG.E R24, desc[UR8][R14.64+0x10] ;  /* 0x000010080e187981 */ /* 0x000ea4000c1e1900 */
[----:B----4-:R-:W-:Y:S01]  /*0ae0*/  FFMA R29, R20, R22, R29 ;  /* 0x00000016141d7223 */ /* 0x010fe2000000001d */
[--C-:B------:R-:W-:Y:S01]  /*0af0*/  IMAD.WIDE.U32 R20, R12, 0x4, R16.reuse ;  /* 0x000000040c147825 */ /* 0x100fe200078e0010 */
[----:B------:R-:W3:Y:S05]  /*0b00*/  LDG.E R19, desc[UR8][R18.64] ;  /* 0x0000000812137981 */ /* 0x000eea000c1e1900 */
[----:B------:R-:W2:Y:S04]  /*0b10*/  LDG.E R20, desc[UR8][R20.64] ;  /* 0x0000000814147981 */ /* 0x000ea8000c1e1900 */
[----:B------:R-:W3:Y:S01]  /*0b20*/  LDG.E R18, desc[UR8][R14.64+0xc] ;  /* 0x00000c080e127981 */ /* 0x000ee2000c1e1900 */
[----:B------:R-:W-:-:S06]  /*0b30*/  IMAD.WIDE.U32 R22, R9, 0x4, R16 ;  /* 0x0000000409167825 */ /* 0x000fcc00078e0010 */
[----:B------:R-:W4:Y:S01]  /*0b40*/  LDG.E R22, desc[UR8][R22.64] ;  /* 0x0000000816167981 */ /* 0x000f22000c1e1900 */
[----:B---3--:R-:W-:-:S03]  /*0b50*/  FFMA R29, R18, R19, R29 ;  /* 0x00000013121d7223 */ /* 0x008fc6000000001d */
[----:B------:R-:W4:Y:S01]  /*0b60*/  LDG.E R18, desc[UR8][R14.64+0x14] ;  /* 0x000014080e127981 */ /* 0x000f22000c1e1900 */
[----:B--2---:R-:W-:Y:S01]  /*0b70*/  FFMA R29, R24, R20, R29 ;  /* 0x00000014181d7223 */ /* 0x004fe2000000001d */
[--C-:B------:R-:W-:Y:S02]  /*0b80*/  IMAD.WIDE.U32 R24, R11, 0x4, R16.reuse ;  /* 0x000000040b187825 */ /* 0x100fe400078e0010 */
[----:B------:R-:W2:Y:S02]  /*0b90*/  LDG.E R19, desc[UR8][R14.64+0x18] ;  /* 0x000018080e137981 */ /* 0x000ea4000c1e1900 */
[----:B------:R-:W-:Y:S02]  /*0ba0*/  IMAD.WIDE.U32 R16, R13, 0x4, R16 ;  /* 0x000000040d107825 */ /* 0x000fe400078e0010 */
[----:B------:R-:W3:Y:S04]  /*0bb0*/  LDG.E R20, desc[UR8][R14.64+0x1c] ;  /* 0x00001c080e147981 */ /* 0x000ee8000c1e1900 */
[----:B------:R-:W2:Y:S04]  /*0bc0*/  LDG.E R24, desc[UR8][R24.64] ;  /* 0x0000000818187981 */ /* 0x000ea8000c1e1900 */
[----:B------:R-:W3:Y:S01]  /*0bd0*/  LDG.E R16, desc[UR8][R16.64] ;  /* 0x0000000810107981 */ /* 0x000ee2000c1e1900 */
        /* <DEDUP_REMOVED lines=11> */
[----:B----4-:R-:W-:-:S04]  /*0c90*/  FFMA R29, R18, R22, R29 ;  /* 0x00000016121d7223 */ /* 0x010fc8000000001d */
[----:B--2---:R-:W-:-:S04]  /*0ca0*/  FFMA R19, R19, R24, R29 ;  /* 0x0000001813137223 */ /* 0x004fc8000000001d */
[----:B---3--:R-:W-:Y:S01]  /*0cb0*/  FFMA R18, R20, R16, R19 ;  /* 0x0000001014127223 */ /* 0x008fe20000000013 */
[----:B------:R-:W-:Y:S06]  /*0cc0*/  @P0 BRA `(.L_x_104) ;  /* 0xfffffffc00440947 */ /* 0x000fec000383ffff */
.L_x_103:
[----:B------:R-:W-:-:S13]  /*0cd0*/  ISETP.NE.AND P0, PT, R2, RZ, PT ;  /* 0x000000ff0200720c */ /* 0x000fda0003f05270 */
[----:B------:R-:W-:Y:S05]  /*0ce0*/  @!P0 BRA `(.L_x_105) ;  /* 0x0000000000e48947 */ /* 0x000fea0003800000 */
[----:B------:R-:W-:Y:S02]  /*0cf0*/  ISETP.GE.U32.AND P2, PT, R2, 0x4, PT ;  /* 0x000000040200780c */ /* 0x000fe40003f46070 */
[----:B------:R-:W-:-:S04]  /*0d00*/  LOP3.LUT R4, R3, 0x3, RZ, 0xc0, !PT ;  /* 0x0000000303047812 */ /* 0x000fc800078ec0ff */
[----:B------:R-:W-:-:S07]  /*0d10*/  ISETP.NE.AND P3, PT, R4, RZ, PT ;  /* 0x000000ff0400720c */ /* 0x000fce0003f65270 */
[----:B------:R-:W-:Y:S06]  /*0d20*/  @!P2 BRA `(.L_x_106) ;  /* 0x000000000064a947 */ /* 0x000fec0003800000 */
[----:B0-----:R-:W0:Y:S01]  /*0d30*/  LDC.64 R8, c[0x0][0x390] ;  /* 0x0000e400ff087b82 */ /* 0x001e220000000a00 */
[----:B------:R-:W-:Y:S01]  /*0d40*/  IMAD R12, R7, R3, R0 ;  /* 0x00000003070c7224 */ /* 0x000fe200078e0200 */
[----:B------:R-:W-:-:S04]  /*0d50*/  IADD3 R15, PT, PT, R5, R7, RZ ;  /* 0x00000007050f7210 */ /* 0x000fc80007ffe0ff */
[-C--:B------:R-:W-:Y:S02]  /*0d60*/  IADD3 R14, PT, PT, R12, R3.reuse, RZ ;  /* 0x000000030c0e7210 */ /* 0x080fe40007ffe0ff */
[----:B------:R-:W1:Y:S02]  /*0d70*/  LDC.64 R10, c[0x0][0x380] ;  /* 0x0000e000ff0a7b82 */ /* 0x000e640000000a00 */
[----:B------:R-:W-:-:S04]  /*0d80*/  IADD3 R20, PT, PT, R14, R3, RZ ;  /* 0x000000030e147210 */ /* 0x000fc80007ffe0ff */
[----:B------:R-:W-:Y:S01]  /*0d90*/  IADD3 R23, PT, PT, R20, R3, RZ ;  /* 0x0000000314177210 */ /* 0x000fe20007ffe0ff */
[----:B0-----:R-:W-:-:S04]  /*0da0*/  IMAD.WIDE.U32 R12, R12, 0x4, R8 ;  /* 0x000000040c0c7825 */ /* 0x001fc800078e0008 */
[----:B-1----:R-:W-:Y:S02]  /*0db0*/  IMAD.WIDE R10, R15, 0x4, R10 ;  /* 0x000000040f0a7825 */ /* 0x002fe400078e020a */
[----:B------:R-:W2:Y:S02]  /*0dc0*/  LDG.E R12, desc[UR8][R12.64] ;  /* 0x000000080c0c7981 */ /* 0x000ea4000c1e1900 */
[--C-:B------:R-:W-:Y:S02]  /*0dd0*/  IMAD.WIDE.U32 R14, R14, 0x4, R8.reuse ;  /* 0x000000040e0e7825 */ /* 0x100fe400078e0008 */
[----:B------:R-:W2:Y:S02]  /*0de0*/  LDG.E R19, desc[UR8][R10.64] ;  /* 0x000000080a137981 */ /* 0x000ea4000c1e1900 */
[--C-:B------:R-:W-:Y:S02]  /*0df0*/  IMAD.WIDE.U32 R16, R20, 0x4, R8.reuse ;  /* 0x0000000414107825 */ /* 0x100fe400078e0008 */
[----:B------:R-:W3:Y:S04]  /*0e00*/  LDG.E R21, desc[UR8][R10.64+0x4] ;  /* 0x000004080a157981 */ /* 0x000ee8000c1e1900 */
        /* <DEDUP_REMOVED lines=11> */
.L_x_106:
[----:B------:R-:W-:Y:S05]  /*0ec0*/  @!P3 BRA `(.L_x_105) ;  /* 0x00000000006cb947 */ /* 0x000fea0003800000 */
[----:B------:R-:W-:Y:S02]  /*0ed0*/  ISETP.NE.AND P2, PT, R4, 0x1, PT ;  /* 0x000000010400780c */ /* 0x000fe40003f45270 */
[----:B------:R-:W-:-:S04]  /*0ee0*/  LOP3.LUT R4, R3, 0x1, RZ, 0xc0, !PT ;  /* 0x0000000103047812 */ /* 0x000fc800078ec0ff */
[----:B------:R-:W-:-:S07]  /*0ef0*/  ISETP.NE.U32.AND P3, PT, R4, 0x1, PT ;  /* 0x000000010400780c */ /* 0x000fce0003f65070 */
[----:B------:R-:W1:Y:S01]  /*0f00*/  @P2 LDC.64 R16, c[0x0][0x390] ;  /* 0x0000e400ff102b82 */ /* 0x000e620000000a00 */
[----:B------:R-:W-:Y:S01]  /*0f10*/  @P2 IMAD R14, R7, R3, R0 ;  /* 0x00000003070e2224 */ /* 0x000fe200078e0200 */
[----:B------:R-:W-:Y:S02]  /*0f20*/  @P2 IADD3 R19, PT, PT, R5, R7, RZ ;  /* 0x0000000705132210 */ /* 0x000fe40007ffe0ff */
[----:B------:R-:W-:Y:S02]  /*0f30*/  @P2 IADD3 R7, PT, PT, R7, 0x2, RZ ;  /* 0x0000000207072810 */ /* 0x000fe40007ffe0ff */
[C---:B------:R-:W-:Y:S02]  /*0f40*/  @P2 IADD3 R21, PT, PT, R14.reuse, R3, RZ ;  /* 0x000000030e152210 */ /* 0x040fe40007ffe0ff */
[----:B------:R-:W2:Y:S08]  /*0f50*/  @P2 LDC.64 R10, c[0x0][0x380] ;  /* 0x0000e000ff0a2b82 */ /* 0x000eb00000000a00 */
[----:B------:R-:W3:Y:S08]  /*0f60*/  @!P3 LDC.64 R12, c[0x0][0x380] ;  /* 0x0000e000ff0cbb82 */ /* 0x000ef00000000a00 */
[----:B0-----:R-:W0:Y:S01]  /*0f70*/  @!P3 LDC.64 R8, c[0x0][0x390] ;  /* 0x0000e400ff08bb82 */ /* 0x001e220000000a00 */
[----:B-1----:R-:W-:-:S04]  /*0f80*/  @P2 IMAD.WIDE.U32 R14, R14, 0x4, R16 ;  /* 0x000000040e0e2825 */ /* 0x002fc800078e0010 */
[----:B------:R-:W-:Y:S02]  /*0f90*/  @P2 IMAD.WIDE.U32 R16, R21, 0x4, R16 ;  /* 0x0000000415102825 */ /* 0x000fe400078e0010 */
[----:B------:R-:W4:Y:S02]  /*0fa0*/  @P2 LDG.E R14, desc[UR8][R14.64] ;  /* 0x000000080e0e2981 */ /* 0x000f24000c1e1900 */
[----:B--2---:R-:W-:Y:S01]  /*0fb0*/  @P2 IMAD.WIDE R10, R19, 0x4, R10 ;  /* 0x00000004130a2825 */ /* 0x004fe200078e020a */
[----:B------:R-:W-:Y:S01]  /*0fc0*/  @!P3 IADD3 R19, PT, PT, R5, R7, RZ ;  /* 0x000000070513b210 */ /* 0x000fe20007ffe0ff */
[----:B------:R-:W2:Y:S02]  /*0fd0*/  @P2 LDG.E R16, desc[UR8][R16.64] ;  /* 0x0000000810102981 */ /* 0x000ea4000c1e1900 */
[----:B------:R-:W-:Y:S02]  /*0fe0*/  @!P3 IMAD R7, R7, R3, R0 ;  /* 0x000000030707b224 */ /* 0x000fe400078e0200 */
[----:B------:R-:W4:Y:S01]  /*0ff0*/  @P2 LDG.E R21, desc[UR8][R10.64] ;  /* 0x000000080a152981 */ /* 0x000f22000c1e1900 */
[----:B---3--:R-:W-:-:S03]  /*1000*/  @!P3 IMAD.WIDE R12, R19, 0x4, R12 ;  /* 0x00000004130cb825 */ /* 0x008fc600078e020c */
[----:B------:R-:W2:Y:S04]  /*1010*/  @P2 LDG.E R4, desc[UR8][R10.64+0x4] ;  /* 0x000004080a042981 */ /* 0x000ea8000c1e1900 */
[----:B------:R-:W3:Y:S01]  /*1020*/  @!P3 LDG.E R13, desc[UR8][R12.64] ;  /* 0x000000080c0db981 */ /* 0x000ee2000c1e1900 */
[----:B0-----:R-:W-:-:S06]  /*1030*/  @!P3 IMAD.WIDE.U32 R8, R7, 0x4, R8 ;  /* 0x000000040708b825 */ /* 0x001fcc00078e0008 */
[----:B------:R-:W3:Y:S01]  /*1040*/  @!P3 LDG.E R8, desc[UR8][R8.64] ;  /* 0x000000080808b981 */ /* 0x000ee2000c1e1900 */
[----:B----4-:R-:W-:-:S04]  /*1050*/  @P2 FFMA R21, R21, R14, R18 ;  /* 0x0000000e15152223 */ /* 0x010fc80000000012 */
[----:B--2---:R-:W-:-:S04]  /*1060*/  @P2 FFMA R18, R4, R16, R21 ;  /* 0x0000001004122223 */ /* 0x004fc80000000015 */
[----:B---3--:R-:W-:-:S07]  /*1070*/  @!P3 FFMA R18, R13, R8, R18 ;  /* 0x000000080d12b223 */ /* 0x008fce0000000012 */
.L_x_105:
[----:B------:R-:W1:Y:S01]  /*1080*/  LDC.64 R10, c[0x0][0x3a8] ;  /* 0x0000ea00ff0a7b82 */ /* 0x000e620000000a00 */
[----:B------:R-:W-:Y:S01]  /*1090*/  HFMA2 R20, -RZ, RZ, 0, 0 ;  /* 0x00000000ff147431 */ /* 0x000fe200000001ff */
[----:B0-----:R-:W-:Y:S01]  /*10a0*/  MOV R8, RZ ;  /* 0x000000ff00087202 */ /* 0x001fe20000000f00 */
[----:B-1----:R-:W-:-:S05]  /*10b0*/  IMAD.WIDE R10, R6, 0x4, R10 ;  /* 0x00000004060a7825 */ /* 0x002fca00078e020a */
[----:B------:R0:W-:Y:S01]  /*10c0*/  STG.E desc[UR8][R10.64], R18 ;  /* 0x000000120a007986 */ /* 0x0001e2000c101908 */
        /* <DEDUP_REMOVED lines=13> */
.L_x_108:
        /* <DEDUP_REMOVED lines=47> */
.L_x_107:
        /* <DEDUP_REMOVED lines=13> */
[----:B------:R-:W-:Y:S02]  /*1560*/  IMAD.WIDE.U32 R18, R18, 0x4, R10 ;  /* 0x0000000412127825 */ /* 0x000fe400078e000a */
[----:B------:R-:W2:Y:S02]  /*1570*/  LDG.E R16, desc[UR8][R16.64] ;  /* 0x0000000810107981 */ /* 0x000ea4000c1e1900 */
[----:B-1----:R-:W-:Y:S02]  /*1580*/  IMAD.WIDE R12, R7, 0x4, R12 ;  /* 0x00000004070c7825 */ /* 0x002fe400078e020c */
[----:B------:R-:W3:Y:S02]  /*1590*/  LDG.E R18, desc[UR8][R18.64] ;  /* 0x0000000812127981 */ /* 0x000ee4000c1e1900 */
[--C-:B------:R-:W-:Y:S02]  /*15a0*/  IMAD.WIDE.U32 R14, R2, 0x4, R10.reuse ;  /* 0x00000004020e7825 */ /* 0x100fe400078e000a */
[----:B------:R-:W2:Y:S02]  /*15b0*/  LDG.E R7, desc[UR8][R12.64] ;  /* 0x000000080c077981 */ /* 0x000ea4000c1e1900 */
[----:B------:R-:W-:-:S02]  /*15c0*/  IMAD.WIDE.U32 R10, R9, 0x4, R10 ;  /* 0x00000004090a7825 */ /* 0x000fc400078e000a */
[----:B------:R-:W3:Y:S04]  /*15d0*/  LDG.E R2, desc[UR8][R12.64+0x4] ;  /* 0x000004080c027981 */ /* 0x000ee8000c1e1900 */
        /* <DEDUP_REMOVED lines=9> */
.L_x_110:
[----:B------:R-:W-:Y:S05]  /*1670*/  @!P1 BRA `(.L_x_109) ;  /* 0x0000000000889947 */ /* 0x000fea0003800000 */
[----:B------:R-:W-:Y:S02]  /*1680*/  ISETP.NE.AND P0, PT, R4, 0x1, PT ;  /* 0x000000010400780c */ /* 0x000fe40003f05270 */
[----:B------:R-:W-:-:S04]  /*1690*/  LOP3.LUT R2, R3, 0x1, RZ, 0xc0, !PT ;  /* 0x0000000103027812 */ /* 0x000fc800078ec0ff */
[----:B------:R-:W-:-:S07]  /*16a0*/  ISETP.NE.U32.AND P1, PT, R2, 0x1, PT ;  /* 0x000000010200780c */ /* 0x000fce0003f25070 */
[----:B------:R-:W-:Y:S06]  /*16b0*/  @!P0 BRA `(.L_x_111) ;  /* 0x00000000003c8947 */ /* 0x000fec0003800000 */
[----:B------:R-:W1:Y:S01]  /*16c0*/  LDC.64 R12, c[0x0][0x398] ;  /* 0x0000e600ff0c7b82 */ /* 0x000e620000000a00 */
[----:B------:R-:W-:Y:S01]  /*16d0*/  IMAD R2, R8, R3, R0 ;  /* 0x0000000308027224 */ /* 0x000fe200078e0200 */
[----:B------:R-:W-:-:S04]  /*16e0*/  IADD3 R7, PT, PT, R5, R8, RZ ;  /* 0x0000000805077210 */ /* 0x000fc80007ffe0ff */
[C---:B------:R-:W-:Y:S02]  /*16f0*/  IADD3 R9, PT, PT, R2.reuse, R3, RZ ;  /* 0x0000000302097210 */ /* 0x040fe40007ffe0ff */
[----:B0-----:R-:W0:Y:S01]  /*1700*/  LDC.64 R10, c[0x0][0x380] ;  /* 0x0000e000ff0a7b82 */ /* 0x001e220000000a00 */
[----:B-1----:R-:W-:-:S04]  /*1710*/  IMAD.WIDE.U32 R14, R2, 0x4, R12 ;  /* 0x00000004020e7825 */ /* 0x002fc800078e000c */
[----:B------:R-:W-:Y:S02]  /*1720*/  IMAD.WIDE.U32 R12, R9, 0x4, R12 ;  /* 0x00000004090c7825 */ /* 0x000fe400078e000c */
[----:B------:R-:W2:Y:S02]  /*1730*/  LDG.E R14, desc[UR8][R14.64] ;  /* 0x000000080e0e7981 */ /* 0x000ea4000c1e1900 */
[----:B0-----:R-:W-:Y:S02]  /*1740*/  IMAD.WIDE R10, R7, 0x4, R10 ;  /* 0x00000004070a7825 */ /* 0x001fe400078e020a */
[----:B------:R-:W3:Y:S04]  /*1750*/  LDG.E R12, desc[UR8][R12.64] ;  /* 0x000000080c0c7981 */ /* 0x000ee8000c1e1900 */
[----:B------:R-:W2:Y:S04]  /*1760*/  LDG.E R7, desc[UR8][R10.64] ;  /* 0x000000080a077981 */ /* 0x000ea8000c1e1900 */
[----:B------:R-:W3:Y:S01]  /*1770*/  LDG.E R2, desc[UR8][R10.64+0x4] ;  /* 0x000004080a027981 */ /* 0x000ee2000c1e1900 */
[----:B------:R-:W-:Y:S01]  /*1780*/  IADD3 R8, PT, PT, R8, 0x2, RZ ;  /* 0x0000000208087810 */ /* 0x000fe20007ffe0ff */
[----:B--2---:R-:W-:-:S04]  /*1790*/  FFMA R7, R7, R14, R20 ;  /* 0x0000000e07077223 */ /* 0x004fc80000000014 */
[----:B---3--:R-:W-:-:S07]  /*17a0*/  FFMA R20, R2, R12, R7 ;  /* 0x0000000c02147223 */ /* 0x008fce0000000007 */
.L_x_111:
[----:B------:R-:W-:Y:S05]  /*17b0*/  @P1 BRA `(.L_x_109) ;  /* 0x0000000000381947 */ /* 0x000fea0003800000 */
[----:B0-----:R-:W0:Y:S01]  /*17c0*/  LDC.64 R10, c[0x0][0x380] ;  /* 0x0000e000ff0a7b82 */ /* 0x001e220000000a00 */
[----:B------:R-:W-:Y:S01]  /*17d0*/  IADD3 R5, PT, PT, R5, R8, RZ ;  /* 0x0000000805057210 */ /* 0x000fe20007ffe0ff */
[----:B------:R-:W-:-:S06]  /*17e0*/  IMAD R7, R8, R3, R0 ;  /* 0x0000000308077224 */ /* 0x000fcc00078e0200 */
[----:B------:R-:W1:Y:S01]  /*17f0*/  LDC.64 R12, c[0x0][0x398] ;  /* 0x0000e600ff0c7b82 */ /* 0x000e620000000a00 */
[----:B0-----:R-:W-:-:S06]  /*1800*/  IMAD.WIDE R2, R5, 0x4, R10 ;  /* 0x0000000405027825 */ /* 0x001fcc00078e020a */
[----:B------:R-:W2:Y:S01]  /*1810*/  LDG.E R3, desc[UR8][R2.64] ;  /* 0x0000000802037981 */ /* 0x000ea2000c1e1900 */
[----:B-1----:R-:W-:-:S06]  /*1820*/  IMAD.WIDE.U32 R4, R7, 0x4, R12 ;  /* 0x0000000407047825 */ /* 0x002fcc00078e000c */
[----:B------:R-:W2:Y:S02]  /*1830*/  LDG.E R4, desc[UR8][R4.64] ;  /* 0x0000000804047981 */ /* 0x000ea4000c1e1900 */
[----:B--2---:R-:W-:Y:S01]  /*1840*/  FFMA R20, R3, R4, R20 ;  /* 0x0000000403147223 */ /* 0x004fe20000000014 */
[----:B------:R-:W-:Y:S06]  /*1850*/  BRA `(.L_x_109) ;  /* 0x0000000000107947 */ /* 0x000fec0003800000 */
.L_x_102:
[----:B------:R-:W1:Y:S01]  /*1860*/  LDC.64 R2, c[0x0][0x3a8] ;  /* 0x0000ea00ff027b82 */ /* 0x000e620000000a00 */
[----:B------:R-:W-:Y:S02]  /*1870*/  HFMA2 R20, -RZ, RZ, 0, 0 ;  /* 0x00000000ff147431 */ /* 0x000fe400000001ff */
[----:B-1----:R-:W-:-:S05]  /*1880*/  IMAD.WIDE R2, R6, 0x4, R2 ;  /* 0x0000000406027825 */ /* 0x002fca00078e0202 */
[----:B------:R1:W-:Y:S02]  /*1890*/  STG.E desc[UR8][R2.64], RZ ;  /* 0x000000ff02007986 */ /* 0x0003e4000c101908 */
.L_x_109:
[----:B-1----:R-:W1:Y:S02]  /*18a0*/  LDC.64 R2, c[0x0][0x3b0] ;  /* 0x0000ec00ff027b82 */ /* 0x002e640000000a00 */
[----:B-1----:R-:W-:-:S05]  /*18b0*/  IMAD.WIDE R6, R6, 0x4, R2 ;  /* 0x0000000406067825 */ /* 0x002fca00078e0202 */
[----:B------:R-:W-:Y:S01]  /*18c0*/  STG.E desc[UR8][R6.64], R20 ;  /* 0x0000001406007986 */ /* 0x000fe2000c101908 */
[----:B------:R-:W-:Y:S05]  /*18d0*/  EXIT ;  /* 0x000000000000794d */ /* 0x000fea0003800000 */
.L_x_112:
        /* <DEDUP_REMOVED lines=10> */
.L_x_117:


//--------------------- .nv.shared._Z24output_projection_kernelPKfS0_Pfiii --------------------------
	.section	.nv.shared._Z24output_projection_kernelPKfS0_Pfiii,"aw",@nobits
	.sectionflags	@""
	.align	16
	.zero		1024


//--------------------- .nv.shared.reserved.0     --------------------------
	.section	.nv.shared.reserved.0,"aw",@nobits
	.weak		__nv_reservedSMEM_offset_0_alias
	.size		__nv_reservedSMEM_offset_0_alias, 0, 64
	.other		__nv_reservedSMEM_offset_0_alias,@"STO_CUDA_RESERVED_SHARED STV_DEFAULT"
__nv_reservedSMEM_offset_0_alias:
	.zero		0
	.zero		64


//--------------------- .nv.shared._Z18masked_sdpa_kernelPKfS0_S0_S0_Pfiiii --------------------------
	.section	.nv.shared._Z18masked_sdpa_kernelPKfS0_S0_S0_Pfiiii,"aw",@nobits
	.sectionflags	@""
	.align	16
	.zero		1024


//--------------------- .nv.shared._Z21qkv_projection_kernelPKfS0_S0_S0_PfS1_S1_iii --------------------------
	.section	.nv.shared._Z21qkv_projection_kernelPKfS0_S0_S0_PfS1_S1_iii,"aw",@nobits
	.sectionflags	@""
	.align	16
	.zero		1024


//--------------------- .nv.constant0._Z24output_projection_kernelPKfS0_Pfiii --------------------------
	.section	.nv.constant0._Z24output_projection_kernelPKfS0_Pfiii,"a",@progbits
	.sectionflags	@""
	.align	4
.nv.constant0._Z24output_projection_kernelPKfS0_Pfiii:
	.zero		932


//--------------------- .nv.constant0._Z18masked_sdpa_kernelPKfS0_S0_S0_Pfiiii --------------------------
	.section	.nv.constant0._Z18masked_sdpa_kernelPKfS0_S0_S0_Pfiiii,"a",@progbits
	.sectionflags	@""
	.align	4
.nv.constant0._Z18masked_sdpa_kernelPKfS0_S0_S0_Pfiiii:
	.zero		952


//--------------------- .nv.constant0._Z21qkv_projection_kernelPKfS0_S0_S0_PfS1_S1_iii --------------------------
	.section	.nv.constant0._Z21qkv_projection_kernelPKfS0_S0_S0_PfS1_S1_iii,"a",@progbits
	.sectionflags	@""
	.align	4
.nv.constant0._Z21qkv_projection_kernelPKfS0_S0_S0_PfS1_S1_iii:
	.zero		964


//--------------------- SYMBOLS --------------------------

	.type		.nv.reservedSmem.offset0,@object
	.size		.nv.reservedSmem.offset0,0x4
	.type		.nv.reservedSmem.cap,@object
	.size		.nv.reservedSmem.cap,0x4
